	.target	sm_90a

	.elftype	@"ET_EXEC"


//--------------------- .note.nv.tkinfo           --------------------------
	.section	.note.nv.tkinfo,"",@"SHT_NOTE"
	.sectionflags	@"SHF_NOTE_NV_TKINFO"
	.tkinfo
        /*0018*/ 	.word	0x00000002
        /*0030*/ 	.string	""
        /*0030*/ 	.string	"ptxas"
        /*0030*/ 	.string	"Cuda compilation tools, release 13.0, V13.0.88"
        /*0030*/ 	.string	"Build cuda_13.0.r13.0/compiler.36424714_0"
        /*0030*/ 	.string	"-v  -suppress-debug-info  -lineinfo  -arch sm_90a "



//--------------------- .note.nv.cuinfo           --------------------------
	.section	.note.nv.cuinfo,"",@"SHT_NOTE"
	.sectionflags	@"SHF_NOTE_NV_CUINFO"
        /*0018*/ 	.short	0x0002
        /*001a*/ 	.short	0x005a
        /*001c*/ 	.short	0x0082
	.zero		2


//--------------------- .nv.info                  --------------------------
	.section	.nv.info,"",@"SHT_CUDA_INFO"
	.align	4


	//----- nvinfo : EIATTR_REGCOUNT
	.align		4
        /*0000*/ 	.byte	0x04, 0x2f
        /*0002*/ 	.short	(.L_1 - .L_0)
	.align		4
.L_0:
        /*0004*/ 	.word	index@(matmul_kernel)
        /*0008*/ 	.word	0x0000005f


	//----- nvinfo : EIATTR_FRAME_SIZE
	.align		4
.L_1:
        /*000c*/ 	.byte	0x04, 0x11
        /*000e*/ 	.short	(.L_3 - .L_2)
	.align		4
.L_2:
        /*0010*/ 	.word	index@(matmul_kernel)
        /*0014*/ 	.word	0x00000000


	//----- nvinfo : EIATTR_MIN_STACK_SIZE
	.align		4
.L_3:
        /*0018*/ 	.byte	0x04, 0x12
        /*001a*/ 	.short	(.L_5 - .L_4)
	.align		4
.L_4:
        /*001c*/ 	.word	index@(matmul_kernel)
        /*0020*/ 	.word	0x00000000
.L_5:


//--------------------- .nv.compat                --------------------------
	.section	.nv.compat,"",@"SHT_CUDA_COMPAT_INFO"
	.align	4
        /*0000*/ 	.byte	0x02, 0x09, 0x01, 0x00, 0x02, 0x02, 0x01, 0x00, 0x02, 0x05, 0x05, 0x00, 0x03, 0x07, 0x01, 0x01
        /*0010*/ 	.byte	0x02, 0x03, 0x00, 0x00, 0x02, 0x06, 0x01, 0x00, 0x04, 0x0b, 0x08, 0x00, 0x00, 0x00, 0x00, 0x00
        /*0020*/ 	.byte	0x00, 0x00, 0x00, 0x00


//--------------------- .nv.info.matmul_kernel    --------------------------
	.section	.nv.info.matmul_kernel,"",@"SHT_CUDA_INFO"
	.sectionflags	@""
	.align	4


	//----- nvinfo : EIATTR_CUDA_API_VERSION
	.align		4
        /*0000*/ 	.byte	0x04, 0x37
        /*0002*/ 	.short	(.L_7 - .L_6)
.L_6:
        /*0004*/ 	.word	0x00000082


	//----- nvinfo : EIATTR_KPARAM_INFO
	.align		4
.L_7:
        /*0008*/ 	.byte	0x04, 0x17
        /*000a*/ 	.short	(.L_9 - .L_8)
.L_8:
        /*000c*/ 	.word	0x00000000
        /*0010*/ 	.short	0x000d
        /*0012*/ 	.short	0x0048
        /*0014*/ 	.byte	0x00, 0xf4, 0x21, 0x00


	//----- nvinfo : EIATTR_KPARAM_INFO
	.align		4
.L_9:
        /*0018*/ 	.byte	0x04, 0x17
        /*001a*/ 	.short	(.L_11 - .L_10)
.L_10:
        /*001c*/ 	.word	0x00000000
        /*0020*/ 	.short	0x000c
        /*0022*/ 	.short	0x0040
        /*0024*/ 	.byte	0x00, 0xf4, 0x21, 0x00


	//----- nvinfo : EIATTR_KPARAM_INFO
	.align		4
.L_11:
        /*0028*/ 	.byte	0x04, 0x17
        /*002a*/ 	.short	(.L_13 - .L_12)
.L_12:
        /*002c*/ 	.word	0x00000000
        /*0030*/ 	.short	0x000b
        /*0032*/ 	.short	0x0038
        /*0034*/ 	.byte	0x00, 0xf0, 0x11, 0x00


	//----- nvinfo : EIATTR_KPARAM_INFO
	.align		4
.L_13:
        /*0038*/ 	.byte	0x04, 0x17
        /*003a*/ 	.short	(.L_15 - .L_14)
.L_14:
        /*003c*/ 	.word	0x00000000
        /*0040*/ 	.short	0x000a
        /*0042*/ 	.short	0x0034
        /*0044*/ 	.byte	0x00, 0xf0, 0x11, 0x00


	//----- nvinfo : EIATTR_KPARAM_INFO
	.align		4
.L_15:
        /*0048*/ 	.byte	0x04, 0x17
        /*004a*/ 	.short	(.L_17 - .L_16)
.L_16:
        /*004c*/ 	.word	0x00000000
        /*0050*/ 	.short	0x0009
        /*0052*/ 	.short	0x0030
        /*0054*/ 	.byte	0x00, 0xf0, 0x11, 0x00


	//----- nvinfo : EIATTR_KPARAM_INFO
	.align		4
.L_17:
        /*0058*/ 	.byte	0x04, 0x17
        /*005a*/ 	.short	(.L_19 - .L_18)
.L_18:
        /*005c*/ 	.word	0x00000000
        /*0060*/ 	.short	0x0008
        /*0062*/ 	.short	0x002c
        /*0064*/ 	.byte	0x00, 0xf0, 0x11, 0x00


	//----- nvinfo : EIATTR_KPARAM_INFO
	.align		4
.L_19:
        /*0068*/ 	.byte	0x04, 0x17
        /*006a*/ 	.short	(.L_21 - .L_20)
.L_20:
        /*006c*/ 	.word	0x00000000
        /*0070*/ 	.short	0x0007
        /*0072*/ 	.short	0x0028
        /*0074*/ 	.byte	0x00, 0xf0, 0x11, 0x00


	//----- nvinfo : EIATTR_KPARAM_INFO
	.align		4
.L_21:
        /*0078*/ 	.byte	0x04, 0x17
        /*007a*/ 	.short	(.L_23 - .L_22)
.L_22:
        /*007c*/ 	.word	0x00000000
        /*0080*/ 	.short	0x0006
        /*0082*/ 	.short	0x0024
        /*0084*/ 	.byte	0x00, 0xf0, 0x11, 0x00


	//----- nvinfo : EIATTR_KPARAM_INFO
	.align		4
.L_23:
        /*0088*/ 	.byte	0x04, 0x17
        /*008a*/ 	.short	(.L_25 - .L_24)
.L_24:
        /*008c*/ 	.word	0x00000000
        /*0090*/ 	.short	0x0005
        /*0092*/ 	.short	0x0020
        /*0094*/ 	.byte	0x00, 0xf0, 0x11, 0x00


	//----- nvinfo : EIATTR_KPARAM_INFO
	.align		4
.L_25:
        /*0098*/ 	.byte	0x04, 0x17
        /*009a*/ 	.short	(.L_27 - .L_26)
.L_26:
        /*009c*/ 	.word	0x00000000
        /*00a0*/ 	.short	0x0004
        /*00a2*/ 	.short	0x001c
        /*00a4*/ 	.byte	0x00, 0xf0, 0x11, 0x00


	//----- nvinfo : EIATTR_KPARAM_INFO
	.align		4
.L_27:
        /*00a8*/ 	.byte	0x04, 0x17
        /*00aa*/ 	.short	(.L_29 - .L_28)
.L_28:
        /*00ac*/ 	.word	0x00000000
        /*00b0*/ 	.short	0x0003
        /*00b2*/ 	.short	0x0018
        /*00b4*/ 	.byte	0x00, 0xf0, 0x11, 0x00


	//----- nvinfo : EIATTR_KPARAM_INFO
	.align		4
.L_29:
        /*00b8*/ 	.byte	0x04, 0x17
        /*00ba*/ 	.short	(.L_31 - .L_30)
.L_30:
        /*00bc*/ 	.word	0x00000000
        /*00c0*/ 	.short	0x0002
        /*00c2*/ 	.short	0x0010
        /*00c4*/ 	.byte	0x00, 0xf4, 0x21, 0x00


	//----- nvinfo : EIATTR_KPARAM_INFO
	.align		4
.L_31:
        /*00c8*/ 	.byte	0x04, 0x17
        /*00ca*/ 	.short	(.L_33 - .L_32)
.L_32:
        /*00cc*/ 	.word	0x00000000
        /*00d0*/ 	.short	0x0001
        /*00d2*/ 	.short	0x0008
        /*00d4*/ 	.byte	0x00, 0xf4, 0x21, 0x00


	//----- nvinfo : EIATTR_KPARAM_INFO
	.align		4
.L_33:
        /*00d8*/ 	.byte	0x04, 0x17
        /*00da*/ 	.short	(.L_35 - .L_34)
.L_34:
        /*00dc*/ 	.word	0x00000000
        /*00e0*/ 	.short	0x0000
        /*00e2*/ 	.short	0x0000
        /*00e4*/ 	.byte	0x00, 0xf4, 0x21, 0x00


	//----- nvinfo : EIATTR_SPARSE_MMA_MASK
	.align		4
.L_35:
        /*00e8*/ 	.byte	0x03, 0x50
        /*00ea*/ 	.short	0x0000


	//----- nvinfo : EIATTR_MAXREG_COUNT
	.align		4
        /*00ec*/ 	.byte	0x03, 0x1b
        /*00ee*/ 	.short	0x00ff


	//----- nvinfo : EIATTR_NUM_BARRIERS
	.align		4
        /*00f0*/ 	.byte	0x02, 0x4c
        /*00f2*/ 	.byte	0x01
	.zero		1


	//----- nvinfo : EIATTR_MERCURY_ISA_VERSION
	.align		4
        /*00f4*/ 	.byte	0x03, 0x5f
        /*00f6*/ 	.short	0x0101


	//----- nvinfo : EIATTR_EXIT_INSTR_OFFSETS
	.align		4
        /*00f8*/ 	.byte	0x04, 0x1c
        /*00fa*/ 	.short	(.L_37 - .L_36)


	//   ....[0]....
.L_36:
        /*00fc*/ 	.word	0x00003060


	//   ....[1]....
        /*0100*/ 	.word	0x00003090


	//----- nvinfo : EIATTR_REQNTID
	.align		4
.L_37:
        /*0104*/ 	.byte	0x04, 0x10
        /*0106*/ 	.short	(.L_39 - .L_38)
.L_38:
        /*0108*/ 	.word	0x00000080
        /*010c*/ 	.word	0x00000001
        /*0110*/ 	.word	0x00000001


	//----- nvinfo : EIATTR_CBANK_PARAM_SIZE
	.align		4
.L_39:
        /*0114*/ 	.byte	0x03, 0x19
        /*0116*/ 	.short	0x0050


	//----- nvinfo : EIATTR_PARAM_CBANK
	.align		4
        /*0118*/ 	.byte	0x04, 0x0a
        /*011a*/ 	.short	(.L_41 - .L_40)
	.align		4
.L_40:
        /*011c*/ 	.word	index@(.nv.constant0.matmul_kernel)
        /*0120*/ 	.short	0x0210
        /*0122*/ 	.short	0x0050


	//----- nvinfo : EIATTR_SW_WAR
	.align		4
.L_41:
        /*0124*/ 	.byte	0x04, 0x36
        /*0126*/ 	.short	(.L_43 - .L_42)
.L_42:
        /*0128*/ 	.word	0x00000008
.L_43:


//--------------------- .nv.callgraph             --------------------------
	.section	.nv.callgraph,"",@"SHT_CUDA_CALLGRAPH"
	.align	4
	.sectionentsize	8
	.align		4
        /*0000*/ 	.word	0x00000000
	.align		4
        /*0004*/ 	.word	0xffffffff
	.align		4
        /*0008*/ 	.word	0x00000000
	.align		4
        /*000c*/ 	.word	0xfffffffe
	.align		4
        /*0010*/ 	.word	0x00000000
	.align		4
        /*0014*/ 	.word	0xfffffffd
	.align		4
        /*0018*/ 	.word	0x00000000
	.align		4
        /*001c*/ 	.word	0xfffffffc


//--------------------- .text.matmul_kernel       --------------------------
	.section	.text.matmul_kernel,"ax",@progbits
	.align	128
        .global         matmul_kernel
        .type           matmul_kernel,@function
        .size           matmul_kernel,(.L_x_3 - matmul_kernel)
        .other          matmul_kernel,@"STO_CUDA_ENTRY STV_DEFAULT"
matmul_kernel:
.text.matmul_kernel:
[----:B------:R-:W-:Y:S08]  /*0000*/  LDC R1, c[0x0][0x28] ;  /* 0x00000a00ff017b82 */ /* 0x000ff00000000800 */
[----:B------:R-:W0:Y:S01]  /*0010*/  LDC.64 R12, c[0x0][0x228] ;  /* 0x00008a00ff0c7b82 */ /* 0x000e220000000a00 */
[----:B------:R-:W1:Y:S01]  /*0020*/  S2R R5, SR_CTAID.X ;  /* 0x0000000000057919 */ /* 0x000e620000002500 */
[----:B------:R-:W-:Y:S01]  /*0030*/  UMOV UR4, 0x400 ;  /* 0x0000040000047882 */ /* 0x000fe20000000000 */
[----:B------:R-:W-:-:S05]  /*0040*/  ULDC.64 UR6, c[0x0][0x208] ;  /* 0x0000820000067ab9 */ /* 0x000fca0000000a00 */
[----:B------:R-:W2:Y:S08]  /*0050*/  LDC R46, c[0x0][0x230] ;  /* 0x00008c00ff2e7b82 */ /* 0x000eb00000000800 */
[----:B------:R-:W3:Y:S01]  /*0060*/  S2UR UR5, SR_CgaCtaId ;  /* 0x00000000000579c3 */ /* 0x000ee20000008800 */
[----:B0-----:R-:W-:-:S05]  /*0070*/  VIADD R0, R13, 0xf ;  /* 0x0000000f0d007836 */ /* 0x001fca0000000000 */
[----:B------:R-:W-:Y:S01]  /*0080*/  SHF.R.S32.HI R3, RZ, 0x1f, R0 ;  /* 0x0000001fff037819 */ /* 0x000fe20000011400 */
[----:B--2---:R-:W-:-:S03]  /*0090*/  VIADD R46, R46, 0x7f ;  /* 0x0000007f2e2e7836 */ /* 0x004fc60000000000 */
[----:B------:R-:W-:Y:S02]  /*00a0*/  LEA.HI R3, R3, R0, RZ, 0x4 ;  /* 0x0000000003037211 */ /* 0x000fe400078f20ff */
[----:B-1----:R-:W-:Y:S02]  /*00b0*/  IABS R8, R5 ;  /* 0x0000000500087213 */ /* 0x002fe40000000000 */
[----:B------:R-:W-:Y:S01]  /*00c0*/  SHF.R.S32.HI R3, RZ, 0x4, R3 ;  /* 0x00000004ff037819 */ /* 0x000fe20000011403 */
[----:B---3--:R-:W-:-:S04]  /*00d0*/  ULEA UR4, UR5, UR4, 0x18 ;  /* 0x0000000405047291 */ /* 0x008fc8000f8ec03f */
[----:B------:R-:W-:-:S05]  /*00e0*/  IMAD.SHL.U32 R4, R3, 0x8, RZ ;  /* 0x0000000803047824 */ /* 0x000fca00078e00ff */
[-C--:B------:R-:W-:Y:S02]  /*00f0*/  IABS R7, R4.reuse ;  /* 0x0000000400077213 */ /* 0x080fe40000000000 */
[----:B------:R-:W-:Y:S02]  /*0100*/  IABS R10, R4 ;  /* 0x00000004000a7213 */ /* 0x000fe40000000000 */
[----:B------:R-:W0:Y:S08]  /*0110*/  I2F.RP R0, R7 ;  /* 0x0000000700007306 */ /* 0x000e300000209400 */
[----:B0-----:R-:W0:Y:S02]  /*0120*/  MUFU.RCP R0, R0 ;  /* 0x0000000000007308 */ /* 0x001e240000001000 */
[----:B0-----:R-:W-:-:S02]  /*0130*/  VIADD R2, R0, 0xffffffe ;  /* 0x0ffffffe00027836 */ /* 0x001fc40000000000 */
[----:B------:R-:W-:-:S04]  /*0140*/  IMAD.MOV R0, RZ, RZ, -R10 ;  /* 0x000000ffff007224 */ /* 0x000fc800078e0a0a */
[----:B------:R0:W1:Y:S02]  /*0150*/  F2I.FTZ.U32.TRUNC.NTZ R3, R2 ;  /* 0x0000000200037305 */ /* 0x000064000021f000 */
[----:B0-----:R-:W-:Y:S02]  /*0160*/  IMAD.MOV.U32 R2, RZ, RZ, RZ ;  /* 0x000000ffff027224 */ /* 0x001fe400078e00ff */
[----:B-1----:R-:W-:-:S04]  /*0170*/  IMAD.MOV R6, RZ, RZ, -R3 ;  /* 0x000000ffff067224 */ /* 0x002fc800078e0a03 */
[----:B------:R-:W-:Y:S02]  /*0180*/  IMAD R9, R6, R7, RZ ;  /* 0x0000000706097224 */ /* 0x000fe400078e02ff */
[----:B------:R-:W-:Y:S02]  /*0190*/  IMAD.MOV.U32 R6, RZ, RZ, R8 ;  /* 0x000000ffff067224 */ /* 0x000fe400078e0008 */
[----:B------:R-:W-:-:S06]  /*01a0*/  IMAD.HI.U32 R3, R3, R9, R2 ;  /* 0x0000000903037227 */ /* 0x000fcc00078e0002 */
[----:B------:R-:W-:-:S04]  /*01b0*/  IMAD.HI.U32 R3, R3, R6, RZ ;  /* 0x0000000603037227 */ /* 0x000fc800078e00ff */
[----:B------:R-:W-:-:S05]  /*01c0*/  IMAD R0, R3, R0, R6 ;  /* 0x0000000003007224 */ /* 0x000fca00078e0206 */
[----:B------:R-:W-:-:S13]  /*01d0*/  ISETP.GT.U32.AND P1, PT, R7, R0, PT ;  /* 0x000000000700720c */ /* 0x000fda0003f24070 */
[----:B------:R-:W-:Y:S02]  /*01e0*/  @!P1 IMAD.IADD R0, R0, 0x1, -R7 ;  /* 0x0000000100009824 */ /* 0x000fe400078e0a07 */
[----:B------:R-:W-:Y:S01]  /*01f0*/  @!P1 VIADD R3, R3, 0x1 ;  /* 0x0000000103039836 */ /* 0x000fe20000000000 */
[----:B------:R-:W-:Y:S02]  /*0200*/  ISETP.NE.AND P1, PT, R4, RZ, PT ;  /* 0x000000ff0400720c */ /* 0x000fe40003f25270 */
[----:B------:R-:W-:Y:S02]  /*0210*/  ISETP.GE.U32.AND P0, PT, R0, R7, PT ;  /* 0x000000070000720c */ /* 0x000fe40003f06070 */
[----:B------:R-:W-:-:S04]  /*0220*/  LOP3.LUT R0, R5, R4, RZ, 0x3c, !PT ;  /* 0x0000000405007212 */ /* 0x000fc800078e3cff */
[----:B------:R-:W-:Y:S01]  /*0230*/  ISETP.GE.AND P2, PT, R0, RZ, PT ;  /* 0x000000ff0000720c */ /* 0x000fe20003f46270 */
[----:B------:R-:W-:-:S06]  /*0240*/  VIADD R0, R12, 0xf ;  /* 0x0000000f0c007836 */ /* 0x000fcc0000000000 */
[----:B------:R-:W-:-:S04]  /*0250*/  @P0 VIADD R3, R3, 0x1 ;  /* 0x0000000103030836 */ /* 0x000fc80000000000 */
[----:B------:R-:W-:Y:S01]  /*0260*/  IMAD.MOV.U32 R2, RZ, RZ, R3 ;  /* 0x000000ffff027224 */ /* 0x000fe200078e0003 */
[----:B------:R-:W-:-:S03]  /*0270*/  SHF.R.S32.HI R3, RZ, 0x1f, R0 ;  /* 0x0000001fff037819 */ /* 0x000fc60000011400 */
[----:B------:R-:W-:Y:S01]  /*0280*/  @!P2 IMAD.MOV R2, RZ, RZ, -R2 ;  /* 0x000000ffff02a224 */ /* 0x000fe200078e0a02 */
[----:B------:R-:W-:Y:S02]  /*0290*/  @!P1 LOP3.LUT R2, RZ, R4, RZ, 0x33, !PT ;  /* 0x00000004ff029212 */ /* 0x000fe400078e33ff */
[----:B------:R-:W-:-:S03]  /*02a0*/  LEA.HI R3, R3, R0, RZ, 0x4 ;  /* 0x0000000003037211 */ /* 0x000fc600078f20ff */
[----:B------:R-:W-:Y:S02]  /*02b0*/  IMAD.SHL.U32 R6, R2, 0x8, RZ ;  /* 0x0000000802067824 */ /* 0x000fe400078e00ff */
[----:B------:R-:W-:-:S03]  /*02c0*/  IMAD.MOV R2, RZ, RZ, -R2 ;  /* 0x000000ffff027224 */ /* 0x000fc600078e0a02 */
[----:B------:R-:W-:Y:S01]  /*02d0*/  LEA.HI.SX32 R3, R3, -R6, 0x1c ;  /* 0x8000000603037211 */ /* 0x000fe200078fe2ff */
[----:B------:R-:W-:-:S03]  /*02e0*/  IMAD R8, R4, R2, R5 ;  /* 0x0000000204087224 */ /* 0x000fc600078e0205 */
[----:B------:R-:W-:-:S04]  /*02f0*/  VIMNMX R11, R3, 0x8, PT ;  /* 0x00000008030b7848 */ /* 0x000fc80003fe0100 */
[-C--:B------:R-:W-:Y:S02]  /*0300*/  IABS R7, R11.reuse ;  /* 0x0000000b00077213 */ /* 0x080fe40000000000 */
[----:B------:R-:W-:Y:S02]  /*0310*/  IABS R4, R11 ;  /* 0x0000000b00047213 */ /* 0x000fe40000000000 */
[----:B------:R-:W0:Y:S08]  /*0320*/  I2F.RP R0, R7 ;  /* 0x0000000700007306 */ /* 0x000e300000209400 */
[----:B0-----:R-:W0:Y:S02]  /*0330*/  MUFU.RCP R0, R0 ;  /* 0x0000000000007308 */ /* 0x001e240000001000 */
[----:B0-----:R-:W-:-:S02]  /*0340*/  VIADD R3, R0, 0xffffffe ;  /* 0x0ffffffe00037836 */ /* 0x001fc40000000000 */
[----:B------:R-:W-:-:S04]  /*0350*/  IMAD.MOV R0, RZ, RZ, -R4 ;  /* 0x000000ffff007224 */ /* 0x000fc800078e0a04 */
[----:B------:R-:W0:Y:S02]  /*0360*/  F2I.FTZ.U32.TRUNC.NTZ R3, R3 ;  /* 0x0000000300037305 */ /* 0x000e24000021f000 */
[----:B0-----:R-:W-:-:S04]  /*0370*/  IMAD.MOV R9, RZ, RZ, -R3 ;  /* 0x000000ffff097224 */ /* 0x001fc800078e0a03 */
[----:B------:R-:W-:Y:S01]  /*0380*/  IMAD.MOV.U32 R2, RZ, RZ, R9 ;  /* 0x000000ffff027224 */ /* 0x000fe200078e0009 */
[----:B------:R-:W-:-:S03]  /*0390*/  IABS R9, R8 ;  /* 0x0000000800097213 */ /* 0x000fc60000000000 */
[----:B------:R-:W-:Y:S02]  /*03a0*/  IMAD R5, R2, R7, RZ ;  /* 0x0000000702057224 */ /* 0x000fe400078e02ff */
[----:B------:R-:W-:-:S04]  /*03b0*/  IMAD.MOV.U32 R2, RZ, RZ, RZ ;  /* 0x000000ffff027224 */ /* 0x000fc800078e00ff */
[----:B------:R-:W-:Y:S02]  /*03c0*/  IMAD.HI.U32 R2, R3, R5, R2 ;  /* 0x0000000503027227 */ /* 0x000fe400078e0002 */
[----:B------:R-:W0:Y:S04]  /*03d0*/  S2R R5, SR_TID.X ;  /* 0x0000000000057919 */ /* 0x000e280000002100 */
[----:B------:R-:W-:-:S04]  /*03e0*/  IMAD.HI.U32 R2, R2, R9, RZ ;  /* 0x0000000902027227 */ /* 0x000fc800078e00ff */
[----:B------:R-:W-:-:S05]  /*03f0*/  IMAD R0, R2, R0, R9 ;  /* 0x0000000002007224 */ /* 0x000fca00078e0209 */
[----:B------:R-:W-:-:S13]  /*0400*/  ISETP.GT.U32.AND P1, PT, R7, R0, PT ;  /* 0x000000000700720c */ /* 0x000fda0003f24070 */
[----:B------:R-:W-:Y:S02]  /*0410*/  @!P1 IMAD.IADD R0, R0, 0x1, -R7 ;  /* 0x0000000100009824 */ /* 0x000fe400078e0a07 */
[----:B------:R-:W-:Y:S01]  /*0420*/  @!P1 VIADD R2, R2, 0x1 ;  /* 0x0000000102029836 */ /* 0x000fe20000000000 */
[----:B------:R-:W-:Y:S02]  /*0430*/  ISETP.NE.AND P1, PT, R11, RZ, PT ;  /* 0x000000ff0b00720c */ /* 0x000fe40003f25270 */
[----:B------:R-:W-:Y:S02]  /*0440*/  ISETP.GE.U32.AND P0, PT, R0, R7, PT ;  /* 0x000000070000720c */ /* 0x000fe40003f06070 */
[----:B------:R-:W-:Y:S02]  /*0450*/  LOP3.LUT R0, R8, R11, RZ, 0x3c, !PT ;  /* 0x0000000b08007212 */ /* 0x000fe400078e3cff */
[----:B0-----:R-:W-:Y:S02]  /*0460*/  LOP3.LUT R3, R5, 0xf, RZ, 0xc0, !PT ;  /* 0x0000000f05037812 */ /* 0x001fe400078ec0ff */
[----:B------:R-:W-:-:S02]  /*0470*/  ISETP.GE.AND P2, PT, R0, RZ, PT ;  /* 0x000000ff0000720c */ /* 0x000fc40003f46270 */
[----:B------:R-:W-:-:S04]  /*0480*/  SHF.R.U32.HI R43, RZ, 0x4, R5 ;  /* 0x00000004ff2b7819 */ /* 0x000fc80000011605 */
[----:B------:R-:W-:Y:S01]  /*0490*/  SGXT.U32 R43, R43, 0x3 ;  /* 0x000000032b2b781a */ /* 0x000fe20000000000 */
[----:B------:R-:W-:Y:S01]  /*04a0*/  @P0 VIADD R2, R2, 0x1 ;  /* 0x0000000102020836 */ /* 0x000fe20000000000 */
[----:B------:R-:W-:-:S03]  /*04b0*/  ISETP.GT.AND P0, PT, R46, 0x7f, PT ;  /* 0x0000007f2e00780c */ /* 0x000fc60003f04270 */
[----:B------:R-:W-:-:S04]  /*04c0*/  IMAD.MOV.U32 R4, RZ, RZ, R2 ;  /* 0x000000ffff047224 */ /* 0x000fc800078e0002 */
[----:B------:R-:W-:Y:S01]  /*04d0*/  @!P2 IMAD.MOV R4, RZ, RZ, -R4 ;  /* 0x000000ffff04a224 */ /* 0x000fe200078e0a04 */
[----:B------:R-:W-:-:S05]  /*04e0*/  @!P1 LOP3.LUT R4, RZ, R11, RZ, 0x33, !PT ;  /* 0x0000000bff049212 */ /* 0x000fca00078e33ff */
[----:B------:R-:W-:Y:S01]  /*04f0*/  IMAD.MOV R0, RZ, RZ, -R4 ;  /* 0x000000ffff007224 */ /* 0x000fe200078e0a04 */
[----:B------:R-:W-:Y:S01]  /*0500*/  @!P0 PRMT R36, RZ, 0x7610, R36 ;  /* 0x00007610ff248816 */ /* 0x000fe20000000024 */
[----:B------:R-:W-:Y:S01]  /*0510*/  @!P0 IMAD.SHL.U32 R2, R5, 0x10, RZ ;  /* 0x0000001005028824 */ /* 0x000fe200078e00ff */
[----:B------:R-:W-:Y:S01]  /*0520*/  @!P0 PRMT R38, RZ, 0x7610, R38 ;  /* 0x00007610ff268816 */ /* 0x000fe20000000026 */
[----:B------:R-:W-:Y:S01]  /*0530*/  IMAD R0, R11, R0, R8 ;  /* 0x000000000b007224 */ /* 0x000fe200078e0208 */
[----:B------:R-:W-:Y:S01]  /*0540*/  SHF.R.U32.HI R8, RZ, 0x4, R5 ;  /* 0x00000004ff087819 */ /* 0x000fe20000011605 */
[----:B------:R-:W-:Y:S01]  /*0550*/  IMAD.SHL.U32 R4, R4, 0x10, RZ ;  /* 0x0000001004047824 */ /* 0x000fe200078e00ff */
[----:B------:R-:W-:Y:S01]  /*0560*/  @!P0 PRMT R36, R36, 0x5410, RZ ;  /* 0x0000541024248816 */ /* 0x000fe200000000ff */
[----:B------:R-:W-:Y:S01]  /*0570*/  IMAD.IADD R0, R6, 0x1, R0 ;  /* 0x0000000106007824 */ /* 0x000fe200078e0200 */
[----:B------:R-:W-:-:S03]  /*0580*/  @!P0 PRMT R38, R38, 0x5410, RZ ;  /* 0x0000541026268816 */ /* 0x000fc600000000ff */
[----:B------:R-:W-:Y:S02]  /*0590*/  IMAD R0, R0, 0x10, R3 ;  /* 0x0000001000007824 */ /* 0x000fe400078e0203 */
[----:B------:R-:W-:-:S05]  /*05a0*/  @!P0 IMAD.SHL.U32 R3, R5, 0x20, RZ ;  /* 0x0000002005038824 */ /* 0x000fca00078e00ff */
[----:B------:R-:W-:Y:S01]  /*05b0*/  @!P0 LOP3.LUT R3, R3, 0x60, RZ, 0xc0, !PT ;  /* 0x0000006003038812 */ /* 0x000fe200078ec0ff */
[----:B------:R-:W-:Y:S06]  /*05c0*/  @!P0 BRA `(.L_x_0) ;  /* 0x0000002800008947 */ /* 0x000fec0003800000 */
[----:B------:R-:W-:Y:S01]  /*05d0*/  IABS R25, R12 ;  /* 0x0000000c00197213 */ /* 0x000fe20000000000 */
[C---:B------:R-:W-:Y:S01]  /*05e0*/  VIADD R22, R4.reuse, 0xb ;  /* 0x0000000b04167836 */ /* 0x040fe20000000000 */
[----:B------:R-:W-:Y:S01]  /*05f0*/  IABS R6, R13 ;  /* 0x0000000d00067213 */ /* 0x000fe20000000000 */
[C---:B------:R-:W-:Y:S01]  /*0600*/  VIADD R24, R4.reuse, 0xa ;  /* 0x0000000a04187836 */ /* 0x040fe20000000000 */
[----:B------:R-:W0:Y:S01]  /*0610*/  I2F.RP R9, R25 ;  /* 0x0000001900097306 */ /* 0x000e220000209400 */
[----:B------:R-:W-:Y:S01]  /*0620*/  IABS R18, R0 ;  /* 0x0000000000127213 */ /* 0x000fe20000000000 */
[C---:B------:R-:W-:Y:S01]  /*0630*/  VIADD R28, R4.reuse, 0x8 ;  /* 0x00000008041c7836 */ /* 0x040fe20000000000 */
[----:B------:R-:W-:Y:S01]  /*0640*/  IABS R23, R22 ;  /* 0x0000001600177213 */ /* 0x000fe20000000000 */
[----:B------:R-:W-:Y:S01]  /*0650*/  VIADD R30, R4, 0x7 ;  /* 0x00000007041e7836 */ /* 0x000fe20000000000 */
[----:B------:R-:W-:Y:S01]  /*0660*/  ISETP.NE.AND P3, PT, R12, RZ, PT ;  /* 0x000000ff0c00720c */ /* 0x000fe20003f65270 */
[C---:B------:R-:W-:Y:S01]  /*0670*/  VIADD R32, R4.reuse, 0x6 ;  /* 0x0000000604207836 */ /* 0x040fe20000000000 */
[----:B------:R-:W-:Y:S01]  /*0680*/  IABS R39, R4 ;  /* 0x0000000400277213 */ /* 0x000fe20000000000 */
[----:B------:R-:W1:Y:S01]  /*0690*/  I2F.RP R7, R6 ;  /* 0x0000000600077306 */ /* 0x000e620000209400 */
[C---:B------:R-:W-:Y:S01]  /*06a0*/  VIADD R26, R4.reuse, 0x9 ;  /* 0x00000009041a7836 */ /* 0x040fe20000000000 */
[----:B------:R-:W-:Y:S01]  /*06b0*/  ULDC UR5, c[0x0][0x234] ;  /* 0x00008d0000057ab9 */ /* 0x000fe20000000800 */
[----:B------:R-:W-:Y:S01]  /*06c0*/  IABS R27, R32 ;  /* 0x00000020001b7213 */ /* 0x000fe20000000000 */
[C---:B------:R-:W-:Y:S01]  /*06d0*/  VIADD R34, R4.reuse, 0x3 ;  /* 0x0000000304227836 */ /* 0x040fe20000000000 */
[----:B------:R-:W-:Y:S01]  /*06e0*/  ULDC.64 UR8, c[0x0][0x210] ;  /* 0x0000840000087ab9 */ /* 0x000fe20000000a00 */
[----:B------:R-:W-:-:S02]  /*06f0*/  VIADD R36, R4, 0x2 ;  /* 0x0000000204247836 */ /* 0x000fc40000000000 */
[----:B0-----:R-:W0:Y:S01]  /*0700*/  MUFU.RCP R9, R9 ;  /* 0x0000000900097308 */ /* 0x001e220000001000 */
[----:B------:R-:W-:Y:S01]  /*0710*/  VIADD R38, R4, 0x1 ;  /* 0x0000000104267836 */ /* 0x000fe20000000000 */
[----:B------:R-:W-:Y:S01]  /*0720*/  IABS R33, R34 ;  /* 0x0000002200217213 */ /* 0x000fe20000000000 */
[----:B------:R-:W-:Y:S01]  /*0730*/  VIADD R44, R8, 0x38 ;  /* 0x00000038082c7836 */ /* 0x000fe20000000000 */
[----:B------:R-:W-:Y:S02]  /*0740*/  IABS R35, R36 ;  /* 0x0000002400237213 */ /* 0x000fe40000000000 */
[----:B------:R-:W-:Y:S02]  /*0750*/  IABS R37, R38 ;  /* 0x0000002600257213 */ /* 0x000fe40000000000 */
[----:B-1----:R-:W1:Y:S01]  /*0760*/  MUFU.RCP R7, R7 ;  /* 0x0000000700077308 */ /* 0x002e620000001000 */
[----:B0-----:R-:W-:-:S07]  /*0770*/  VIADD R10, R9, 0xffffffe ;  /* 0x0ffffffe090a7836 */ /* 0x001fce0000000000 */
[----:B------:R0:W2:Y:S01]  /*0780*/  F2I.FTZ.U32.TRUNC.NTZ R11, R10 ;  /* 0x0000000a000b7305 */ /* 0x0000a2000021f000 */
[----:B-1----:R-:W-:Y:S02]  /*0790*/  VIADD R2, R7, 0xffffffe ;  /* 0x0ffffffe07027836 */ /* 0x002fe40000000000 */
[----:B------:R-:W-:-:S05]  /*07a0*/  VIADD R7, R4, 0xf ;  /* 0x0000000f04077836 */ /* 0x000fca0000000000 */
[----:B------:R1:W3:Y:S01]  /*07b0*/  F2I.FTZ.U32.TRUNC.NTZ R3, R2 ;  /* 0x0000000200037305 */ /* 0x0002e2000021f000 */
[----:B0-----:R-:W-:Y:S01]  /*07c0*/  IMAD.MOV.U32 R10, RZ, RZ, RZ ;  /* 0x000000ffff0a7224 */ /* 0x001fe200078e00ff */
[----:B------:R-:W-:Y:S01]  /*07d0*/  ISETP.GE.AND P0, PT, R7, RZ, PT ;  /* 0x000000ff0700720c */ /* 0x000fe20003f06270 */
[----:B--2---:R-:W-:Y:S02]  /*07e0*/  IMAD.MOV R14, RZ, RZ, -R11 ;  /* 0x000000ffff0e7224 */ /* 0x004fe400078e0a0b */
[----:B-1----:R-:W-:Y:S02]  /*07f0*/  IMAD.MOV.U32 R2, RZ, RZ, RZ ;  /* 0x000000ffff027224 */ /* 0x002fe400078e00ff */
[----:B------:R-:W-:-:S04]  /*0800*/  IMAD R15, R14, R25, RZ ;  /* 0x000000190e0f7224 */ /* 0x000fc800078e02ff */
[----:B------:R-:W-:Y:S01]  /*0810*/  IMAD.HI.U32 R11, R11, R15, R10 ;  /* 0x0000000f0b0b7227 */ /* 0x000fe200078e000a */
[----:B------:R-:W-:-:S03]  /*0820*/  IABS R15, R7 ;  /* 0x00000007000f7213 */ /* 0x000fc60000000000 */
[----:B---3--:R-:W-:Y:S02]  /*0830*/  IMAD.MOV R9, RZ, RZ, -R3 ;  /* 0x000000ffff097224 */ /* 0x008fe400078e0a03 */
[----:B------:R-:W-:-:S04]  /*0840*/  IMAD.HI.U32 R11, R11, R18, RZ ;  /* 0x000000120b0b7227 */ /* 0x000fc800078e00ff */
[----:B------:R-:W-:Y:S02]  /*0850*/  IMAD.MOV R11, RZ, RZ, -R11 ;  /* 0x000000ffff0b7224 */ /* 0x000fe400078e0a0b */
[----:B------:R-:W-:Y:S02]  /*0860*/  IMAD R9, R9, R6, RZ ;  /* 0x0000000609097224 */ /* 0x000fe400078e02ff */
[----:B------:R-:W-:Y:S02]  /*0870*/  IMAD R18, R25, R11, R18 ;  /* 0x0000000b19127224 */ /* 0x000fe400078e0212 */
[----:B------:R-:W-:-:S03]  /*0880*/  IMAD.HI.U32 R2, R3, R9, R2 ;  /* 0x0000000903027227 */ /* 0x000fc600078e0002 */
[----:B------:R-:W-:Y:S01]  /*0890*/  ISETP.GT.U32.AND P2, PT, R25, R18, PT ;  /* 0x000000121900720c */ /* 0x000fe20003f44070 */
[C---:B------:R-:W-:Y:S02]  /*08a0*/  VIADD R9, R4.reuse, 0xd ;  /* 0x0000000d04097836 */ /* 0x040fe40000000000 */
[----:B------:R-:W-:Y:S02]  /*08b0*/  VIADD R3, R4, 0xe ;  /* 0x0000000e04037836 */ /* 0x000fe40000000000 */
[C---:B------:R-:W-:Y:S01]  /*08c0*/  IMAD.HI.U32 R11, R2.reuse, R23, RZ ;  /* 0x00000017020b7227 */ /* 0x040fe200078e00ff */
[----:B------:R-:W-:Y:S02]  /*08d0*/  IABS R19, R9 ;  /* 0x0000000900137213 */ /* 0x000fe40000000000 */
[----:B------:R-:W-:Y:S01]  /*08e0*/  IABS R17, R3 ;  /* 0x0000000300117213 */ /* 0x000fe20000000000 */
[----:B------:R-:W-:Y:S01]  /*08f0*/  IMAD.MOV R14, RZ, RZ, -R11 ;  /* 0x000000ffff0e7224 */ /* 0x000fe200078e0a0b */
[----:B------:R-:W-:Y:S01]  /*0900*/  ISETP.GE.AND P5, PT, R9, RZ, PT ;  /* 0x000000ff0900720c */ /* 0x000fe20003fa6270 */
[----:B------:R-:W-:Y:S01]  /*0910*/  IMAD.HI.U32 R9, R2, R19, RZ ;  /* 0x0000001302097227 */ /* 0x000fe200078e00ff */
[----:B------:R-:W-:-:S03]  /*0920*/  ISETP.GE.AND P1, PT, R3, RZ, PT ;  /* 0x000000ff0300720c */ /* 0x000fc60003f26270 */
[----:B------:R-:W-:Y:S02]  /*0930*/  @!P2 IMAD.IADD R18, R18, 0x1, -R25 ;  /* 0x000000011212a824 */ /* 0x000fe400078e0a19 */
[----:B------:R-:W-:-:S03]  /*0940*/  IMAD.HI.U32 R7, R2, R17, RZ ;  /* 0x0000001102077227 */ /* 0x000fc600078e00ff */
[----:B------:R-:W-:Y:S01]  /*0950*/  ISETP.GT.U32.AND P2, PT, R25, R18, PT ;  /* 0x000000121900720c */ /* 0x000fe20003f44070 */
[----:B------:R-:W-:Y:S02]  /*0960*/  IMAD.MOV R9, RZ, RZ, -R9 ;  /* 0x000000ffff097224 */ /* 0x000fe400078e0a09 */
[----:B------:R-:W-:Y:S02]  /*0970*/  IMAD.MOV R7, RZ, RZ, -R7 ;  /* 0x000000ffff077224 */ /* 0x000fe400078e0a07 */
[C---:B------:R-:W-:Y:S01]  /*0980*/  IMAD R11, R6.reuse, R9, R19 ;  /* 0x00000009060b7224 */ /* 0x040fe200078e0213 */
[----:B------:R-:W-:Y:S01]  /*0990*/  IABS R19, R24 ;  /* 0x0000001800137213 */ /* 0x000fe20000000000 */
[----:B------:R-:W-:Y:S02]  /*09a0*/  IMAD R7, R6, R7, R17 ;  /* 0x0000000706077224 */ /* 0x000fe400078e0211 */
[----:B------:R-:W-:-:S04]  /*09b0*/  IMAD.HI.U32 R3, R2, R15, RZ ;  /* 0x0000000f02037227 */ /* 0x000fc800078e00ff */
[----:B------:R-:W-:Y:S01]  /*09c0*/  @!P2 IMAD.IADD R18, R18, 0x1, -R25 ;  /* 0x000000011212a824 */ /* 0x000fe200078e0a19 */
[----:B------:R-:W-:Y:S01]  /*09d0*/  ISETP.GE.AND P2, PT, R0, RZ, PT ;  /* 0x000000ff0000720c */ /* 0x000fe20003f46270 */
[----:B------:R-:W-:Y:S01]  /*09e0*/  VIADD R10, R4, 0xc ;  /* 0x0000000c040a7836 */ /* 0x000fe20000000000 */
[----:B------:R-:W-:Y:S01]  /*09f0*/  IABS R25, R30 ;  /* 0x0000001e00197213 */ /* 0x000fe20000000000 */
[----:B------:R-:W-:Y:S02]  /*0a00*/  IMAD.MOV.U32 R9, RZ, RZ, R18 ;  /* 0x000000ffff097224 */ /* 0x000fe400078e0012 */
[----:B------:R-:W-:Y:S01]  /*0a10*/  IMAD.MOV R3, RZ, RZ, -R3 ;  /* 0x000000ffff037224 */ /* 0x000fe200078e0a03 */
[----:B------:R-:W-:Y:S01]  /*0a20*/  IABS R21, R10 ;  /* 0x0000000a00157213 */ /* 0x000fe20000000000 */
[----:B------:R-:W-:Y:S01]  /*0a30*/  IMAD R17, R6, R14, R23 ;  /* 0x0000000e06117224 */ /* 0x000fe200078e0217 */
[----:B------:R-:W-:Y:S01]  /*0a40*/  ISETP.GE.AND P4, PT, R10, RZ, PT ;  /* 0x000000ff0a00720c */ /* 0x000fe20003f86270 */
[----:B------:R-:W-:Y:S01]  /*0a50*/  IMAD R3, R6, R3, R15 ;  /* 0x0000000306037224 */ /* 0x000fe200078e020f */
[----:B------:R-:W-:Y:S01]  /*0a60*/  IABS R23, R28 ;  /* 0x0000001c00177213 */ /* 0x000fe20000000000 */
[----:B------:R-:W-:-:S03]  /*0a70*/  IMAD.HI.U32 R10, R2, R21, RZ ;  /* 0x00000015020a7227 */ /* 0x000fc600078e00ff */
[C---:B------:R-:W-:Y:S01]  /*0a80*/  ISETP.GT.U32.AND P6, PT, R6.reuse, R3, PT ;  /* 0x000000030600720c */ /* 0x040fe20003fc4070 */
[----:B------:R-:W-:Y:S01]  /*0a90*/  @!P2 IMAD.MOV R9, RZ, RZ, -R9 ;  /* 0x000000ffff09a224 */ /* 0x000fe200078e0a09 */
[----:B------:R-:W-:Y:S01]  /*0aa0*/  ISETP.GT.U32.AND P2, PT, R6, R7, PT ;  /* 0x000000070600720c */ /* 0x000fe20003f44070 */
[----:B------:R-:W-:Y:S01]  /*0ab0*/  IMAD.MOV R10, RZ, RZ, -R10 ;  /* 0x000000ffff0a7224 */ /* 0x000fe200078e0a0a */
[----:B------:R-:W-:Y:S01]  /*0ac0*/  @!P3 LOP3.LUT R9, RZ, R12, RZ, 0x33, !PT ;  /* 0x0000000cff09b212 */ /* 0x000fe200078e33ff */
[----:B------:R-:W-:Y:S01]  /*0ad0*/  IMAD.HI.U32 R16, R2, R23, RZ ;  /* 0x0000001702107227 */ /* 0x000fe200078e00ff */
[----:B------:R-:W-:-:S03]  /*0ae0*/  ISETP.GT.U32.AND P3, PT, R6, R11, PT ;  /* 0x0000000b0600720c */ /* 0x000fc60003f64070 */
[----:B------:R-:W-:Y:S01]  /*0af0*/  IMAD R15, R6, R10, R21 ;  /* 0x0000000a060f7224 */ /* 0x000fe200078e0215 */
[----:B------:R-:W-:Y:S01]  /*0b00*/  IABS R21, R26 ;  /* 0x0000001a00157213 */ /* 0x000fe20000000000 */
[----:B------:R-:W-:-:S04]  /*0b10*/  IMAD.HI.U32 R10, R2, R19, RZ ;  /* 0x00000013020a7227 */ /* 0x000fc800078e00ff */
[----:B------:R-:W-:Y:S02]  /*0b20*/  @!P2 IMAD.IADD R7, R7, 0x1, -R6 ;  /* 0x000000010707a824 */ /* 0x000fe400078e0a06 */
[----:B------:R-:W-:Y:S02]  /*0b30*/  IMAD.MOV R10, RZ, RZ, -R10 ;  /* 0x000000ffff0a7224 */ /* 0x000fe400078e0a0a */
[--C-:B------:R-:W-:Y:S01]  /*0b40*/  @!P6 IMAD.IADD R3, R3, 0x1, -R6.reuse ;  /* 0x000000010303e824 */ /* 0x100fe200078e0a06 */
[C---:B------:R-:W-:Y:S01]  /*0b50*/  ISETP.GT.U32.AND P2, PT, R6.reuse, R7, PT ;  /* 0x000000070600720c */ /* 0x040fe20003f44070 */
[C---:B------:R-:W-:Y:S02]  /*0b60*/  IMAD R19, R6.reuse, R10, R19 ;  /* 0x0000000a06137224 */ /* 0x040fe400078e0213 */
[----:B------:R-:W-:Y:S01]  /*0b70*/  @!P3 IMAD.IADD R11, R11, 0x1, -R6 ;  /* 0x000000010b0bb824 */ /* 0x000fe200078e0a06 */
[C---:B------:R-:W-:Y:S01]  /*0b80*/  ISETP.GT.U32.AND P6, PT, R6.reuse, R3, PT ;  /* 0x000000030600720c */ /* 0x040fe20003fc4070 */
[----:B------:R-:W-:Y:S01]  /*0b90*/  IMAD.MOV R16, RZ, RZ, -R16 ;  /* 0x000000ffff107224 */ /* 0x000fe200078e0a10 */
[----:B------:R-:W-:Y:S01]  /*0ba0*/  ISETP.GT.U32.AND P3, PT, R6, R19, PT ;  /* 0x000000130600720c */ /* 0x000fe20003f64070 */
[----:B------:R-:W-:-:S04]  /*0bb0*/  IMAD.HI.U32 R18, R2, R25, RZ ;  /* 0x0000001902127227 */ /* 0x000fc800078e00ff */
[C---:B------:R-:W-:Y:S02]  /*0bc0*/  IMAD R23, R6.reuse, R16, R23 ;  /* 0x0000001006177224 */ /* 0x040fe400078e0217 */
[----:B------:R-:W-:Y:S01]  /*0bd0*/  @!P2 IMAD.IADD R7, R7, 0x1, -R6 ;  /* 0x000000010707a824 */ /* 0x000fe200078e0a06 */
[----:B------:R-:W-:Y:S01]  /*0be0*/  ISETP.GT.U32.AND P2, PT, R6, R17, PT ;  /* 0x000000110600720c */ /* 0x000fe20003f44070 */
[----:B------:R-:W-:-:S04]  /*0bf0*/  IMAD.HI.U32 R20, R2, R27, RZ ;  /* 0x0000001b02147227 */ /* 0x000fc800078e00ff */
[----:B------:R-:W-:Y:S01]  /*0c00*/  @!P6 IMAD.IADD R3, R3, 0x1, -R6 ;  /* 0x000000010303e824 */ /* 0x000fe200078e0a06 */
[C---:B------:R-:W-:Y:S01]  /*0c10*/  ISETP.GT.U32.AND P6, PT, R6.reuse, R15, PT ;  /* 0x0000000f0600720c */ /* 0x040fe20003fc4070 */
[----:B------:R-:W-:Y:S02]  /*0c20*/  IMAD.MOV R18, RZ, RZ, -R18 ;  /* 0x000000ffff127224 */ /* 0x000fe400078e0a12 */
[----:B------:R-:W-:Y:S02]  /*0c30*/  IMAD.MOV R20, RZ, RZ, -R20 ;  /* 0x000000ffff147224 */ /* 0x000fe400078e0a14 */
[--C-:B------:R-:W-:Y:S01]  /*0c40*/  @!P3 IMAD.IADD R19, R19, 0x1, -R6.reuse ;  /* 0x000000011313b824 */ /* 0x100fe200078e0a06 */
[C---:B------:R-:W-:Y:S01]  /*0c50*/  ISETP.GT.U32.AND P3, PT, R6.reuse, R11, PT ;  /* 0x0000000b0600720c */ /* 0x040fe20003f64070 */
[----:B------:R-:W-:Y:S01]  /*0c60*/  @!P2 IMAD.IADD R17, R17, 0x1, -R6 ;  /* 0x000000011111a824 */ /* 0x000fe200078e0a06 */
[C---:B------:R-:W-:Y:S01]  /*0c70*/  ISETP.GT.U32.AND P2, PT, R6.reuse, R23, PT ;  /* 0x000000170600720c */ /* 0x040fe20003f44070 */
[----:B------:R-:W-:-:S02]  /*0c80*/  IMAD R25, R6, R18, R25 ;  /* 0x0000001206197224 */ /* 0x000fc400078e0219 */
[----:B------:R-:W-:-:S04]  /*0c90*/  IMAD.HI.U32 R14, R2, R21, RZ ;  /* 0x00000015020e7227 */ /* 0x000fc800078e00ff */
[----:B------:R-:W-:Y:S02]  /*0ca0*/  VIADD R18, R4, 0x5 ;  /* 0x0000000504127836 */ /* 0x000fe40000000000 */
[----:B------:R-:W-:Y:S02]  /*0cb0*/  IMAD R27, R6, R20, R27 ;  /* 0x00000014061b7224 */ /* 0x000fe400078e021b */
[----:B------:R-:W-:Y:S01]  /*0cc0*/  VIADD R20, R4, 0x4 ;  /* 0x0000000404147836 */ /* 0x000fe20000000000 */
[----:B------:R-:W-:Y:S01]  /*0cd0*/  IABS R29, R18 ;  /* 0x00000012001d7213 */ /* 0x000fe20000000000 */
[----:B------:R-:W-:Y:S02]  /*0ce0*/  IMAD.MOV R14, RZ, RZ, -R14 ;  /* 0x000000ffff0e7224 */ /* 0x000fe400078e0a0e */
[----:B------:R-:W-:Y:S01]  /*0cf0*/  @!P6 IMAD.IADD R15, R15, 0x1, -R6 ;  /* 0x000000010f0fe824 */ /* 0x000fe200078e0a06 */
[----:B------:R-:W-:Y:S01]  /*0d00*/  IABS R31, R20 ;  /* 0x00000014001f7213 */ /* 0x000fe20000000000 */
[----:B------:R-:W-:-:S02]  /*0d10*/  IMAD R21, R6, R14, R21 ;  /* 0x0000000e06157224 */ /* 0x000fc400078e0215 */
[----:B------:R-:W-:Y:S01]  /*0d20*/  @!P2 IMAD.IADD R23, R23, 0x1, -R6 ;  /* 0x000000011717a824 */ /* 0x000fe200078e0a06 */
[----:B------:R-:W-:Y:S01]  /*0d30*/  ISETP.GT.U32.AND P2, PT, R6, R17, PT ;  /* 0x000000110600720c */ /* 0x000fe20003f44070 */
[----:B------:R-:W-:Y:S01]  /*0d40*/  IMAD.HI.U32 R10, R2, R29, RZ ;  /* 0x0000001d020a7227 */ /* 0x000fe200078e00ff */
[----:B------:R-:W-:-:S03]  /*0d50*/  ISETP.GT.U32.AND P6, PT, R6, R21, PT ;  /* 0x000000150600720c */ /* 0x000fc60003fc4070 */
[----:B------:R-:W-:Y:S01]  /*0d60*/  @!P3 IMAD.IADD R11, R11, 0x1, -R6 ;  /* 0x000000010b0bb824 */ /* 0x000fe200078e0a06 */
[----:B------:R-:W-:Y:S01]  /*0d70*/  ISETP.GT.U32.AND P3, PT, R6, R15, PT ;  /* 0x0000000f0600720c */ /* 0x000fe20003f64070 */
[----:B------:R-:W-:-:S04]  /*0d80*/  IMAD.HI.U32 R12, R2, R31, RZ ;  /* 0x0000001f020c7227 */ /* 0x000fc800078e00ff */
[----:B------:R-:W-:Y:S02]  /*0d90*/  IMAD.MOV R10, RZ, RZ, -R10 ;  /* 0x000000ffff0a7224 */ /* 0x000fe400078e0a0a */
[----:B------:R-:W-:-:S04]  /*0da0*/  IMAD.HI.U32 R14, R2, R33, RZ ;  /* 0x00000021020e7227 */ /* 0x000fc800078e00ff */
[----:B------:R-:W-:Y:S02]  /*0db0*/  IMAD.MOV R12, RZ, RZ, -R12 ;  /* 0x000000ffff0c7224 */ /* 0x000fe400078e0a0c */
[C---:B------:R-:W-:Y:S02]  /*0dc0*/  IMAD R29, R6.reuse, R10, R29 ;  /* 0x0000000a061d7224 */ /* 0x040fe400078e021d */
[----:B------:R-:W-:Y:S02]  /*0dd0*/  IMAD R31, R6, R12, R31 ;  /* 0x0000000c061f7224 */ /* 0x000fe400078e021f */
[----:B------:R-:W-:Y:S02]  /*0de0*/  IMAD.MOV R14, RZ, RZ, -R14 ;  /* 0x000000ffff0e7224 */ /* 0x000fe400078e0a0e */
[----:B------:R-:W-:-:S04]  /*0df0*/  IMAD.HI.U32 R10, R2, R35, RZ ;  /* 0x00000023020a7227 */ /* 0x000fc800078e00ff */
[----:B------:R-:W-:-:S04]  /*0e00*/  IMAD.HI.U32 R12, R2, R37, RZ ;  /* 0x00000025020c7227 */ /* 0x000fc800078e00ff */
[----:B------:R-:W-:Y:S01]  /*0e10*/  @!P2 IMAD.IADD R17, R17, 0x1, -R6 ;  /* 0x000000011111a824 */ /* 0x000fe200078e0a06 */
[C---:B------:R-:W-:Y:S01]  /*0e20*/  ISETP.GT.U32.AND P2, PT, R6.reuse, R29, PT ;  /* 0x0000001d0600720c */ /* 0x040fe20003f44070 */
[C---:B------:R-:W-:Y:S02]  /*0e30*/  IMAD R33, R6.reuse, R14, R33 ;  /* 0x0000000e06217224 */ /* 0x040fe400078e0221 */
[----:B------:R-:W-:Y:S02]  /*0e40*/  IMAD.MOV R14, RZ, RZ, -R10 ;  /* 0x000000ffff0e7224 */ /* 0x000fe400078e0a0a */
[----:B------:R-:W-:Y:S02]  /*0e50*/  IMAD.MOV R16, RZ, RZ, -R12 ;  /* 0x000000ffff107224 */ /* 0x000fe400078e0a0c */
[--C-:B------:R-:W-:Y:S01]  /*0e60*/  @!P3 IMAD.IADD R15, R15, 0x1, -R6.reuse ;  /* 0x000000010f0fb824 */ /* 0x100fe200078e0a06 */
[C---:B------:R-:W-:Y:S01]  /*0e70*/  ISETP.GT.U32.AND P3, PT, R6.reuse, R27, PT ;  /* 0x0000001b0600720c */ /* 0x040fe20003f64070 */
[----:B------:R-:W-:Y:S01]  /*0e80*/  @!P6 IMAD.IADD R21, R21, 0x1, -R6 ;  /* 0x000000011515e824 */ /* 0x000fe200078e0a06 */
[----:B------:R-:W-:Y:S01]  /*0e90*/  ISETP.GT.U32.AND P6, PT, R6, R25, PT ;  /* 0x000000190600720c */ /* 0x000fe20003fc4070 */
[----:B------:R-:W-:-:S02]  /*0ea0*/  IMAD.MOV.U32 R10, RZ, RZ, R3 ;  /* 0x000000ffff0a7224 */ /* 0x000fc400078e0003 */
[----:B------:R-:W-:Y:S01]  /*0eb0*/  IMAD.MOV.U32 R12, RZ, RZ, R7 ;  /* 0x000000ffff0c7224 */ /* 0x000fe200078e0007 */
[----:B------:R-:W-:Y:S01]  /*0ec0*/  LOP3.LUT R7, R5, 0x7, RZ, 0xc0, !PT ;  /* 0x0000000705077812 */ /* 0x000fe200078ec0ff */
[----:B------:R-:W-:Y:S01]  /*0ed0*/  @!P0 IMAD.MOV R10, RZ, RZ, -R10 ;  /* 0x000000ffff0a8224 */ /* 0x000fe200078e0a0a */
[C---:B------:R-:W-:Y:S01]  /*0ee0*/  ISETP.GT.U32.AND P0, PT, R6.reuse, R19, PT ;  /* 0x000000130600720c */ /* 0x040fe20003f04070 */
[----:B------:R-:W-:Y:S01]  /*0ef0*/  @!P1 IMAD.MOV R12, RZ, RZ, -R12 ;  /* 0x000000ffff0c9224 */ /* 0x000fe200078e0a0c */
[C---:B------:R-:W-:Y:S01]  /*0f00*/  ISETP.GT.U32.AND P1, PT, R6.reuse, R21, PT ;  /* 0x000000150600720c */ /* 0x040fe20003f24070 */
[----:B------:R-:W-:Y:S02]  /*0f10*/  IMAD R37, R6, R16, R37 ;  /* 0x0000001006257224 */ /* 0x000fe400078e0225 */
[--C-:B------:R-:W-:Y:S01]  /*0f20*/  @!P2 IMAD.IADD R29, R29, 0x1, -R6.reuse ;  /* 0x000000011d1da824 */ /* 0x100fe200078e0a06 */
[----:B------:R-:W-:Y:S01]  /*0f30*/  ISETP.GE.AND P2, PT, R24, RZ, PT ;  /* 0x000000ff1800720c */ /* 0x000fe20003f46270 */
[--C-:B------:R-:W-:Y:S01]  /*0f40*/  @!P3 IMAD.IADD R27, R27, 0x1, -R6.reuse ;  /* 0x000000011b1bb824 */ /* 0x100fe200078e0a06 */
[C---:B------:R-:W-:Y:S01]  /*0f50*/  ISETP.GT.U32.AND P3, PT, R6.reuse, R37, PT ;  /* 0x000000250600720c */ /* 0x040fe20003f64070 */
[----:B------:R-:W-:Y:S01]  /*0f60*/  @!P6 IMAD.IADD R25, R25, 0x1, -R6 ;  /* 0x000000011919e824 */ /* 0x000fe200078e0a06 */
[C---:B------:R-:W-:Y:S01]  /*0f70*/  ISETP.GT.U32.AND P6, PT, R6.reuse, R23, PT ;  /* 0x000000170600720c */ /* 0x040fe20003fc4070 */
[----:B------:R-:W-:Y:S01]  /*0f80*/  @!P4 IMAD.MOV R15, RZ, RZ, -R15 ;  /* 0x000000ffff0fc224 */ /* 0x000fe200078e0a0f */
[----:B------:R-:W-:Y:S01]  /*0f90*/  ISETP.GT.U32.AND P4, PT, R6, R29, PT ;  /* 0x0000001d0600720c */ /* 0x000fe20003f84070 */
[----:B------:R-:W-:-:S04]  /*0fa0*/  IMAD.HI.U32 R2, R2, R39, RZ ;  /* 0x0000002702027227 */ /* 0x000fc800078e00ff */
[----:B------:R-:W-:Y:S01]  /*0fb0*/  @!P5 IMAD.MOV R11, RZ, RZ, -R11 ;  /* 0x000000ffff0bd224 */ /* 0x000fe200078e0a0b */
[C---:B------:R-:W-:Y:S01]  /*0fc0*/  ISETP.GT.U32.AND P5, PT, R6.reuse, R25, PT ;  /* 0x000000190600720c */ /* 0x040fe20003fa4070 */
[--C-:B------:R-:W-:Y:S01]  /*0fd0*/  @!P0 IMAD.IADD R19, R19, 0x1, -R6.reuse ;  /* 0x0000000113138824 */ /* 0x100fe200078e0a06 */
[C---:B------:R-:W-:Y:S01]  /*0fe0*/  ISETP.GT.U32.AND P0, PT, R6.reuse, R31, PT ;  /* 0x0000001f0600720c */ /* 0x040fe20003f04070 */
[----:B------:R-:W-:Y:S01]  /*0ff0*/  @!P1 IMAD.IADD R21, R21, 0x1, -R6 ;  /* 0x0000000115159824 */ /* 0x000fe200078e0a06 */
[C---:B------:R-:W-:Y:S01]  /*1000*/  ISETP.GT.U32.AND P1, PT, R6.reuse, R33, PT ;  /* 0x000000210600720c */ /* 0x040fe20003f24070 */
[----:B------:R-:W-:Y:S02]  /*1010*/  IMAD.MOV R2, RZ, RZ, -R2 ;  /* 0x000000ffff027224 */ /* 0x000fe400078e0a02 */
[C---:B------:R-:W-:Y:S02]  /*1020*/  IMAD R35, R6.reuse, R14, R35 ;  /* 0x0000000e06237224 */ /* 0x040fe400078e0223 */
[----:B------:R-:W-:-:S02]  /*1030*/  IMAD R39, R6, R2, R39 ;  /* 0x0000000206277224 */ /* 0x000fc400078e0227 */
[--C-:B------:R-:W-:Y:S01]  /*1040*/  @!P3 IMAD.IADD R37, R37, 0x1, -R6.reuse ;  /* 0x000000012525b824 */ /* 0x100fe200078e0a06 */
[C---:B------:R-:W-:Y:S01]  /*1050*/  ISETP.GT.U32.AND P3, PT, R6.reuse, R27, PT ;  /* 0x0000001b0600720c */ /* 0x040fe20003f64070 */
[--C-:B------:R-:W-:Y:S01]  /*1060*/  @!P6 IMAD.IADD R23, R23, 0x1, -R6.reuse ;  /* 0x000000011717e824 */ /* 0x100fe200078e0a06 */
[C---:B------:R-:W-:Y:S01]  /*1070*/  ISETP.GT.U32.AND P6, PT, R6.reuse, R35, PT ;  /* 0x000000230600720c */ /* 0x040fe20003fc4070 */
[--C-:B------:R-:W-:Y:S01]  /*1080*/  @!P4 IMAD.IADD R29, R29, 0x1, -R6.reuse ;  /* 0x000000011d1dc824 */ /* 0x100fe200078e0a06 */
[----:B------:R-:W-:Y:S01]  /*1090*/  ISETP.GT.U32.AND P4, PT, R6, R39, PT ;  /* 0x000000270600720c */ /* 0x000fe20003f84070 */
[--C-:B------:R-:W-:Y:S01]  /*10a0*/  @!P5 IMAD.IADD R25, R25, 0x1, -R6.reuse ;  /* 0x000000011919d824 */ /* 0x100fe200078e0a06 */
[----:B------:R-:W-:Y:S01]  /*10b0*/  ISETP.GE.AND P5, PT, R22, RZ, PT ;  /* 0x000000ff1600720c */ /* 0x000fe20003fa6270 */
[--C-:B------:R-:W-:Y:S01]  /*10c0*/  @!P0 IMAD.IADD R31, R31, 0x1, -R6.reuse ;  /* 0x000000011f1f8824 */ /* 0x100fe200078e0a06 */
[----:B------:R-:W-:Y:S01]  /*10d0*/  ISETP.GE.AND P0, PT, R26, RZ, PT ;  /* 0x000000ff1a00720c */ /* 0x000fe20003f06270 */
[----:B------:R-:W-:Y:S01]  /*10e0*/  @!P1 IMAD.IADD R33, R33, 0x1, -R6 ;  /* 0x0000000121219824 */ /* 0x000fe200078e0a06 */
[----:B------:R-:W-:Y:S01]  /*10f0*/  ISETP.GE.AND P1, PT, R28, RZ, PT ;  /* 0x000000ff1c00720c */ /* 0x000fe20003f26270 */
[----:B------:R-:W-:-:S02]  /*1100*/  IMAD.SHL.U32 R2, R5, 0x40, RZ ;  /* 0x0000004005027824 */ /* 0x000fc400078e00ff */
[--C-:B------:R-:W-:Y:S01]  /*1110*/  @!P3 IMAD.IADD R27, R27, 0x1, -R6.reuse ;  /* 0x000000011b1bb824 */ /* 0x100fe200078e0a06 */
[----:B------:R-:W-:Y:S01]  /*1120*/  ISETP.GE.AND P3, PT, R18, RZ, PT ;  /* 0x000000ff1200720c */ /* 0x000fe20003f66270 */
[--C-:B------:R-:W-:Y:S01]  /*1130*/  @!P6 IMAD.IADD R35, R35, 0x1, -R6.reuse ;  /* 0x000000012323e824 */ /* 0x100fe200078e0a06 */
[----:B------:R-:W-:Y:S01]  /*1140*/  SHF.R.S32.HI R18, RZ, 0x2, R5 ;  /* 0x00000002ff127819 */ /* 0x000fe20000011405 */
[----:B------:R-:W-:Y:S01]  /*1150*/  IMAD.SHL.U32 R3, R5, 0x20, RZ ;  /* 0x0000002005037824 */ /* 0x000fe200078e00ff */
[----:B------:R-:W-:Y:S01]  /*1160*/  LOP3.LUT R16, R2, 0x800, RZ, 0xc0, !PT ;  /* 0x0000080002107812 */ /* 0x000fe200078ec0ff */
[----:B------:R-:W-:Y:S01]  /*1170*/  @!P4 IMAD.IADD R39, R39, 0x1, -R6 ;  /* 0x000000012727c824 */ /* 0x000fe200078e0a06 */
[----:B------:R-:W-:Y:S01]  /*1180*/  SGXT R2, R18, 0x1 ;  /* 0x000000011202781a */ /* 0x000fe20000000200 */
[----:B------:R-:W-:Y:S01]  /*1190*/  @!P5 IMAD.MOV R17, RZ, RZ, -R17 ;  /* 0x000000ffff11d224 */ /* 0x000fe200078e0a11 */
[C---:B------:R-:W-:Y:S01]  /*11a0*/  ISETP.GT.U32.AND P5, PT, R6.reuse, R35, PT ;  /* 0x000000230600720c */ /* 0x040fe20003fa4070 */
[----:B------:R-:W-:Y:S01]  /*11b0*/  @!P2 IMAD.MOV R19, RZ, RZ, -R19 ;  /* 0x000000ffff13a224 */ /* 0x000fe200078e0a13 */
[C---:B------:R-:W-:Y:S01]  /*11c0*/  ISETP.GT.U32.AND P2, PT, R6.reuse, R31, PT ;  /* 0x0000001f0600720c */ /* 0x040fe20003f44070 */
[----:B------:R-:W-:Y:S01]  /*11d0*/  @!P0 IMAD.MOV R21, RZ, RZ, -R21 ;  /* 0x000000ffff158224 */ /* 0x000fe200078e0a15 */
[C---:B------:R-:W-:Y:S01]  /*11e0*/  ISETP.GT.U32.AND P0, PT, R6.reuse, R33, PT ;  /* 0x000000210600720c */ /* 0x040fe20003f04070 */
[----:B------:R-:W-:Y:S01]  /*11f0*/  @!P1 IMAD.MOV R23, RZ, RZ, -R23 ;  /* 0x000000ffff179224 */ /* 0x000fe200078e0a17 */
[C---:B------:R-:W-:Y:S01]  /*1200*/  ISETP.GT.U32.AND P1, PT, R6.reuse, R37, PT ;  /* 0x000000250600720c */ /* 0x040fe20003f24070 */
[----:B------:R-:W-:Y:S01]  /*1210*/  IMAD.SHL.U32 R14, R5, 0x2, RZ ;  /* 0x00000002050e7824 */ /* 0x000fe200078e00ff */
[----:B------:R-:W-:Y:S01]  /*1220*/  LOP3.LUT R3, R3, 0x60, RZ, 0xc0, !PT ;  /* 0x0000006003037812 */ /* 0x000fe200078ec0ff */
[C---:B------:R-:W-:Y:S01]  /*1230*/  IMAD.SHL.U32 R45, R7.reuse, 0x10, RZ ;  /* 0x00000010072d7824 */ /* 0x040fe200078e00ff */
[----:B------:R-:W-:Y:S01]  /*1240*/  ISETP.GT.U32.AND P4, PT, R6, R39, PT ;  /* 0x000000270600720c */ /* 0x000fe20003f84070 */
[----:B------:R-:W-:Y:S01]  /*1250*/  IMAD R16, R7, 0x100, R16 ;  /* 0x0000010007107824 */ /* 0x000fe200078e0210 */
[----:B------:R-:W-:Y:S01]  /*1260*/  LOP3.LUT R41, R3, 0x90, R2, 0xf8, !PT ;  /* 0x0000009003297812 */ /* 0x000fe200078ef802 */
[--C-:B------:R-:W-:Y:S01]  /*1270*/  @!P5 IMAD.IADD R35, R35, 0x1, -R6.reuse ;  /* 0x000000012323d824 */ /* 0x100fe200078e0a06 */
[----:B------:R-:W-:Y:S01]  /*1280*/  ISETP.GE.AND P6, PT, R30, RZ, PT ;  /* 0x000000ff1e00720c */ /* 0x000fe20003fc6270 */
[----:B------:R-:W-:Y:S01]  /*1290*/  @!P2 IMAD.IADD R31, R31, 0x1, -R6 ;  /* 0x000000011f1fa824 */ /* 0x000fe200078e0a06 */
[----:B------:R-:W-:Y:S01]  /*12a0*/  LOP3.LUT R47, R45, 0x30, R14, 0x78, !PT ;  /* 0x000000302d2f7812 */ /* 0x000fe200078e780e */
[----:B------:R-:W-:Y:S01]  /*12b0*/  @!P0 IMAD.IADD R33, R33, 0x1, -R6 ;  /* 0x0000000121218824 */ /* 0x000fe200078e0a06 */
[----:B------:R-:W-:Y:S01]  /*12c0*/  SHF.R.S32.HI R7, RZ, 0x1f, R46 ;  /* 0x0000001fff077819 */ /* 0x000fe2000001142e */
[----:B------:R-:W-:Y:S01]  /*12d0*/  @!P1 IMAD.IADD R37, R37, 0x1, -R6 ;  /* 0x0000000125259824 */ /* 0x000fe200078e0a06 */
[----:B------:R-:W-:Y:S01]  /*12e0*/  LOP3.LUT R45, R41, 0x10, R14, 0x78, !PT ;  /* 0x00000010292d7812 */ /* 0x000fe200078e780e */
[----:B------:R-:W-:Y:S01]  /*12f0*/  @!P3 IMAD.MOV R29, RZ, RZ, -R29 ;  /* 0x000000ffff1db224 */ /* 0x000fe200078e0a1d */
[----:B------:R-:W0:Y:S01]  /*1300*/  LDC R14, c[0x0][0x240] ;  /* 0x00009000ff0e7b82 */ /* 0x000e220000000800 */
[----:B------:R-:W-:Y:S01]  /*1310*/  LEA.HI R46, R7, R46, RZ, 0x7 ;  /* 0x0000002e072e7211 */ /* 0x000fe200078f38ff */
[----:B------:R-:W-:Y:S01]  /*1320*/  @!P4 IMAD.IADD R39, R39, 0x1, -R6 ;  /* 0x000000012727c824 */ /* 0x000fe200078e0a06 */
[----:B------:R-:W-:Y:S01]  /*1330*/  ISETP.NE.AND P4, PT, R13, RZ, PT ;  /* 0x000000ff0d00720c */ /* 0x000fe20003f85270 */
[----:B------:R-:W-:Y:S01]  /*1340*/  IMAD.SHL.U32 R2, R5, 0x10, RZ ;  /* 0x0000001005027824 */ /* 0x000fe200078e00ff */
[----:B------:R-:W-:Y:S01]  /*1350*/  ISETP.GE.AND P2, PT, R20, RZ, PT ;  /* 0x000000ff1400720c */ /* 0x000fe20003f46270 */
[----:B------:R-:W-:Y:S01]  /*1360*/  @!P6 IMAD.MOV R25, RZ, RZ, -R25 ;  /* 0x000000ffff19e224 */ /* 0x000fe200078e0a19 */
[----:B------:R-:W-:Y:S01]  /*1370*/  ISETP.GE.AND P6, PT, R32, RZ, PT ;  /* 0x000000ff2000720c */ /* 0x000fe20003fc6270 */
[----:B------:R-:W1:Y:S01]  /*1380*/  LDC.64 R6, c[0x0][0x218] ;  /* 0x00008600ff067b82 */ /* 0x000e620000000a00 */
[----:B------:R-:W-:Y:S01]  /*1390*/  LOP3.LUT R13, RZ, R13, RZ, 0x33, !PT ;  /* 0x0000000dff0d7212 */ /* 0x000fe200078e33ff */
[----:B------:R-:W-:Y:S01]  /*13a0*/  IMAD R9, R9, UR5, RZ ;  /* 0x0000000509097c24 */ /* 0x000fe2000f8e02ff */
[----:B------:R-:W-:Y:S01]  /*13b0*/  ISETP.GE.AND P0, PT, R34, RZ, PT ;  /* 0x000000ff2200720c */ /* 0x000fe20003f06270 */
[----:B------:R-:W-:Y:S01]  /*13c0*/  IMAD.IADD R41, R16, 0x1, R47 ;  /* 0x0000000110297824 */ /* 0x000fe200078e022f */
[C---:B------:R-:W-:Y:S01]  /*13d0*/  SEL R10, R13.reuse, R10, !P4 ;  /* 0x0000000a0d0a7207 */ /* 0x040fe20006000000 */
[----:B------:R-:W-:Y:S01]  /*13e0*/  ULDC UR5, c[0x0][0x230] ;  /* 0x00008c0000057ab9 */ /* 0x000fe20000000800 */
[----:B------:R-:W-:Y:S01]  /*13f0*/  ISETP.GE.AND P5, PT, R36, RZ, PT ;  /* 0x000000ff2400720c */ /* 0x000fe20003fa6270 */
[----:B------:R-:W2:Y:S01]  /*1400*/  LDC R20, c[0x0][0x23c] ;  /* 0x00008f00ff147b82 */ /* 0x000ea20000000800 */
[----:B------:R-:W-:Y:S01]  /*1410*/  ISETP.GE.AND P1, PT, R38, RZ, PT ;  /* 0x000000ff2600720c */ /* 0x000fe20003f26270 */
[----:B------:R-:W-:Y:S01]  /*1420*/  @!P2 IMAD.MOV R31, RZ, RZ, -R31 ;  /* 0x000000ffff1fa224 */ /* 0x000fe200078e0a1f */
[----:B------:R-:W-:Y:S01]  /*1430*/  SEL R21, R13, R21, !P4 ;  /* 0x000000150d157207 */ /* 0x000fe20006000000 */
[----:B------:R-:W-:Y:S01]  /*1440*/  @!P6 IMAD.MOV R27, RZ, RZ, -R27 ;  /* 0x000000ffff1be224 */ /* 0x000fe200078e0a1b */
[----:B------:R-:W-:-:S02]  /*1450*/  ISETP.GE.AND P6, PT, R4, RZ, PT ;  /* 0x000000ff0400720c */ /* 0x000fc40003fc6270 */
[C---:B------:R-:W-:Y:S01]  /*1460*/  SEL R12, R13.reuse, R12, !P4 ;  /* 0x0000000c0d0c7207 */ /* 0x040fe20006000000 */
[-C--:B0-----:R-:W-:Y:S01]  /*1470*/  IMAD R10, R10, R14.reuse, RZ ;  /* 0x0000000e0a0a7224 */ /* 0x081fe200078e02ff */
[----:B------:R-:W-:Y:S01]  /*1480*/  SEL R11, R13, R11, !P4 ;  /* 0x0000000b0d0b7207 */ /* 0x000fe20006000000 */
[----:B------:R-:W-:Y:S01]  /*1490*/  IMAD R21, R21, R14, RZ ;  /* 0x0000000e15157224 */ /* 0x000fe200078e02ff */
[C---:B------:R-:W-:Y:S01]  /*14a0*/  SEL R15, R13.reuse, R15, !P4 ;  /* 0x0000000f0d0f7207 */ /* 0x040fe20006000000 */
[----:B------:R-:W-:Y:S01]  /*14b0*/  @!P0 IMAD.MOV R33, RZ, RZ, -R33 ;  /* 0x000000ffff218224 */ /* 0x000fe200078e0a21 */
[C---:B------:R-:W-:Y:S01]  /*14c0*/  SEL R17, R13.reuse, R17, !P4 ;  /* 0x000000110d117207 */ /* 0x040fe20006000000 */
[----:B------:R-:W-:Y:S01]  /*14d0*/  @!P5 IMAD.MOV R35, RZ, RZ, -R35 ;  /* 0x000000ffff23d224 */ /* 0x000fe200078e0a23 */
[C---:B------:R-:W-:Y:S01]  /*14e0*/  SEL R19, R13.reuse, R19, !P4 ;  /* 0x000000130d137207 */ /* 0x040fe20006000000 */
[----:B------:R-:W-:Y:S01]  /*14f0*/  @!P1 IMAD.MOV R37, RZ, RZ, -R37 ;  /* 0x000000ffff259224 */ /* 0x000fe200078e0a25 */
[----:B-1----:R-:W-:Y:S01]  /*1500*/  LEA R81, P2, R10, R6, 0x1 ;  /* 0x000000060a517211 */ /* 0x002fe200078408ff */
[----:B------:R-:W-:Y:S01]  /*1510*/  @!P6 IMAD.MOV R39, RZ, RZ, -R39 ;  /* 0x000000ffff27e224 */ /* 0x000fe200078e0a27 */
[----:B------:R-:W-:Y:S01]  /*1520*/  SEL R23, R13, R23, !P4 ;  /* 0x000000170d177207 */ /* 0x000fe20006000000 */
[-C--:B------:R-:W-:Y:S01]  /*1530*/  IMAD R12, R12, R14.reuse, RZ ;  /* 0x0000000e0c0c7224 */ /* 0x080fe200078e02ff */
[----:B------:R-:W-:Y:S01]  /*1540*/  LEA.HI.X.SX32 R80, R10, R7, 0x1, P2 ;  /* 0x000000070a507211 */ /* 0x000fe200010f0eff */
[----:B------:R-:W-:Y:S01]  /*1550*/  IMAD R11, R11, R14, RZ ;  /* 0x0000000e0b0b7224 */ /* 0x000fe200078e02ff */
[----:B------:R-:W-:Y:S01]  /*1560*/  LEA R67, P2, R21, R6, 0x1 ;  /* 0x0000000615437211 */ /* 0x000fe200078408ff */
[-C--:B------:R-:W-:Y:S01]  /*1570*/  IMAD R15, R15, R14.reuse, RZ ;  /* 0x0000000e0f0f7224 */ /* 0x080fe200078e02ff */
[----:B------:R-:W-:Y:S01]  /*1580*/  SEL R25, R13, R25, !P4 ;  /* 0x000000190d197207 */ /* 0x000fe20006000000 */
[-C--:B------:R-:W-:Y:S01]  /*1590*/  IMAD R17, R17, R14.reuse, RZ ;  /* 0x0000000e11117224 */ /* 0x080fe200078e02ff */
[----:B------:R-:W-:Y:S01]  /*15a0*/  SEL R27, R13, R27, !P4 ;  /* 0x0000001b0d1b7207 */ /* 0x000fe20006000000 */
[-C--:B------:R-:W-:Y:S01]  /*15b0*/  IMAD R19, R19, R14.reuse, RZ ;  /* 0x0000000e13137224 */ /* 0x080fe200078e02ff */
[----:B------:R-:W-:Y:S01]  /*15c0*/  LEA.HI.X.SX32 R66, R21, R7, 0x1, P2 ;  /* 0x0000000715427211 */ /* 0x000fe200010f0eff */
[-C--:B------:R-:W-:Y:S01]  /*15d0*/  IMAD R23, R23, R14.reuse, RZ ;  /* 0x0000000e17177224 */ /* 0x080fe200078e02ff */
[----:B------:R-:W0:Y:S01]  /*15e0*/  LDC R21, c[0x0][0x238] ;  /* 0x00008e00ff157b82 */ /* 0x000e220000000800 */
[----:B------:R-:W-:Y:S01]  /*15f0*/  SEL R29, R13, R29, !P4 ;  /* 0x0000001d0d1d7207 */ /* 0x000fe20006000000 */
[-C--:B------:R-:W-:Y:S01]  /*1600*/  IMAD R25, R25, R14.reuse, RZ ;  /* 0x0000000e19197224 */ /* 0x080fe200078e02ff */
        /* <DEDUP_REMOVED lines=9> */
[----:B------:R-:W-:Y:S01]  /*16a0*/  IMAD R35, R35, R14, RZ ;  /* 0x0000000e23237224 */ /* 0x000fe200078e02ff */
[----:B------:R-:W-:Y:S01]  /*16b0*/  LEA R79, P3, R12, R6, 0x1 ;  /* 0x000000060c4f7211 */ /* 0x000fe200078608ff */
[----:B------:R-:W-:Y:S01]  /*16c0*/  IMAD R37, R37, R14, RZ ;  /* 0x0000000e25257224 */ /* 0x000fe200078e02ff */
[----:B------:R-:W-:Y:S01]  /*16d0*/  LEA R77, P4, R11, R6, 0x1 ;  /* 0x000000060b4d7211 */ /* 0x000fe200078808ff */
[----:B------:R-:W-:Y:S01]  /*16e0*/  IMAD R13, R13, R14, RZ ;  /* 0x0000000e0d0d7224 */ /* 0x000fe200078e02ff */
[----:B------:R-:W-:-:S02]  /*16f0*/  LEA R75, P5, R15, R6, 0x1 ;  /* 0x000000060f4b7211 */ /* 0x000fc400078a08ff */
[----:B------:R-:W-:Y:S02]  /*1700*/  CS2R R38, SRZ ;  /* 0x0000000000267805 */ /* 0x000fe4000001ff00 */
[-C--:B------:R-:W-:Y:S02]  /*1710*/  LEA.HI.X.SX32 R78, R12, R7.reuse, 0x1, P3 ;  /* 0x000000070c4e7211 */ /* 0x080fe400018f0eff */
[-C--:B------:R-:W-:Y:S02]  /*1720*/  LEA.HI.X.SX32 R76, R11, R7.reuse, 0x1, P4 ;  /* 0x000000070b4c7211 */ /* 0x080fe400020f0eff */
[----:B------:R-:W-:Y:S01]  /*1730*/  LEA.HI.X.SX32 R74, R15, R7, 0x1, P5 ;  /* 0x000000070f4a7211 */ /* 0x000fe200028f0eff */
[----:B0-----:R-:W-:Y:S01]  /*1740*/  IMAD R44, R44, R21, RZ ;  /* 0x000000152c2c7224 */ /* 0x001fe200078e02ff */
[-C--:B------:R-:W-:Y:S02]  /*1750*/  LEA R73, P6, R17, R6.reuse, 0x1 ;  /* 0x0000000611497211 */ /* 0x080fe400078c08ff */
[----:B------:R-:W-:-:S02]  /*1760*/  LEA R69, P1, R19, R6, 0x1 ;  /* 0x0000000613457211 */ /* 0x000fc400078208ff */
[-C--:B------:R-:W-:Y:S02]  /*1770*/  LEA R65, P3, R23, R6.reuse, 0x1 ;  /* 0x0000000617417211 */ /* 0x080fe400078608ff */
[-C--:B------:R-:W-:Y:S02]  /*1780*/  LEA R63, P4, R25, R6.reuse, 0x1 ;  /* 0x00000006193f7211 */ /* 0x080fe400078808ff */
[----:B------:R-:W-:Y:S02]  /*1790*/  LEA R61, P5, R27, R6, 0x1 ;  /* 0x000000061b3d7211 */ /* 0x000fe400078a08ff */
[----:B------:R-:W-:Y:S02]  /*17a0*/  LOP3.LUT R42, R2, 0x100, RZ, 0xc0, !PT ;  /* 0x00000100022a7812 */ /* 0x000fe400078ec0ff */
[-C--:B------:R-:W-:Y:S02]  /*17b0*/  LEA.HI.X.SX32 R72, R17, R7.reuse, 0x1, P6 ;  /* 0x0000000711487211 */ /* 0x080fe400030f0eff */
[----:B------:R-:W-:-:S02]  /*17c0*/  LEA.HI.X.SX32 R68, R19, R7, 0x1, P1 ;  /* 0x0000000713447211 */ /* 0x000fc400008f0eff */
[-C--:B------:R-:W-:Y:S02]  /*17d0*/  LEA.HI.X.SX32 R64, R23, R7.reuse, 0x1, P3 ;  /* 0x0000000717407211 */ /* 0x080fe400018f0eff */
[-C--:B------:R-:W-:Y:S02]  /*17e0*/  LEA.HI.X.SX32 R62, R25, R7.reuse, 0x1, P4 ;  /* 0x00000007193e7211 */ /* 0x080fe400020f0eff */
[----:B------:R-:W-:Y:S02]  /*17f0*/  LEA.HI.X.SX32 R60, R27, R7, 0x1, P5 ;  /* 0x000000071b3c7211 */ /* 0x000fe400028f0eff */
[-C--:B------:R-:W-:Y:S02]  /*1800*/  LEA R59, P6, R29, R6.reuse, 0x1 ;  /* 0x000000061d3b7211 */ /* 0x080fe400078c08ff */
[-C--:B------:R-:W-:Y:S02]  /*1810*/  LEA R57, P1, R31, R6.reuse, 0x1 ;  /* 0x000000061f397211 */ /* 0x080fe400078208ff */
[----:B------:R-:W-:-:S02]  /*1820*/  LEA R54, P2, R33, R6, 0x1 ;  /* 0x0000000621367211 */ /* 0x000fc400078408ff */
[-C--:B------:R-:W-:Y:S02]  /*1830*/  LEA R52, P3, R35, R6.reuse, 0x1 ;  /* 0x0000000623347211 */ /* 0x080fe400078608ff */
[-C--:B------:R-:W-:Y:S02]  /*1840*/  LEA R50, P4, R37, R6.reuse, 0x1 ;  /* 0x0000000625327211 */ /* 0x080fe400078808ff */
[----:B------:R-:W-:Y:S02]  /*1850*/  LEA R49, P5, R13, R6, 0x1 ;  /* 0x000000060d317211 */ /* 0x000fe400078a08ff */
[----:B------:R-:W-:Y:S01]  /*1860*/  IADD3 R42, R45, UR4, R42 ;  /* 0x000000042d2a7c10 */ /* 0x000fe2000fffe02a */
[----:B------:R-:W-:Y:S01]  /*1870*/  VIADD R45, R8, 0x78 ;  /* 0x00000078082d7836 */ /* 0x000fe20000000000 */
[-C--:B------:R-:W-:Y:S02]  /*1880*/  LEA.HI.X.SX32 R58, R29, R7.reuse, 0x1, P6 ;  /* 0x000000071d3a7211 */ /* 0x080fe400030f0eff */
[----:B------:R-:W-:Y:S01]  /*1890*/  LEA.HI.X.SX32 R56, R31, R7, 0x1, P1 ;  /* 0x000000071f387211 */ /* 0x000fe200008f0eff */
[----:B------:R-:W-:Y:S01]  /*18a0*/  IMAD R45, R45, R21, RZ ;  /* 0x000000152d2d7224 */ /* 0x000fe200078e02ff */
[----:B------:R-:W-:-:S02]  /*18b0*/  LEA.HI.X.SX32 R55, R33, R7, 0x1, P2 ;  /* 0x0000000721377211 */ /* 0x000fc400010f0eff */
[-C--:B------:R-:W-:Y:S02]  /*18c0*/  LEA.HI.X.SX32 R53, R35, R7.reuse, 0x1, P3 ;  /* 0x0000000723357211 */ /* 0x080fe400018f0eff */
[-C--:B------:R-:W-:Y:S02]  /*18d0*/  LEA.HI.X.SX32 R51, R37, R7.reuse, 0x1, P4 ;  /* 0x0000000725337211 */ /* 0x080fe400020f0eff */
[----:B------:R-:W-:Y:S02]  /*18e0*/  CS2R R36, SRZ ;  /* 0x0000000000247805 */ /* 0x000fe4000001ff00 */
[----:B------:R-:W-:Y:S01]  /*18f0*/  LEA.HI.X.SX32 R48, R13, R7, 0x1, P5 ;  /* 0x000000070d307211 */ /* 0x000fe200028f0eff */
[----:B--2---:R-:W-:Y:S01]  /*1900*/  IMAD.SHL.U32 R13, R20, 0x80, RZ ;  /* 0x00000080140d7824 */ /* 0x004fe200078e00ff */
[----:B------:R-:W-:Y:S02]  /*1910*/  LOP3.LUT R47, R5, 0x7f, RZ, 0xc0, !PT ;  /* 0x0000007f052f7812 */ /* 0x000fe400078ec0ff */
[----:B------:R-:W-:-:S02]  /*1920*/  LEA R70, P0, R9, UR8, 0x1 ;  /* 0x0000000809467c11 */ /* 0x000fc4000f8008ff */
[----:B------:R-:W-:Y:S01]  /*1930*/  LOP3.LUT R19, R43, 0x70, RZ, 0xfc, !PT ;  /* 0x000000702b137812 */ /* 0x000fe200078efcff */
[----:B------:R-:W-:Y:S01]  /*1940*/  IMAD R47, R47, R20, RZ ;  /* 0x000000142f2f7224 */ /* 0x000fe200078e02ff */
[C---:B------:R-:W-:Y:S02]  /*1950*/  LOP3.LUT R14, R43.reuse, 0x68, RZ, 0xfc, !PT ;  /* 0x000000682b0e7812 */ /* 0x040fe400078efcff */
[----:B------:R-:W-:Y:S01]  /*1960*/  LOP3.LUT R15, R43, 0x60, RZ, 0xfc, !PT ;  /* 0x000000602b0f7812 */ /* 0x000fe200078efcff */
[-C--:B------:R-:W-:Y:S01]  /*1970*/  IMAD R19, R19, R21.reuse, RZ ;  /* 0x0000001513137224 */ /* 0x080fe200078e02ff */
[C---:B------:R-:W-:Y:S01]  /*1980*/  LOP3.LUT R16, R43.reuse, 0x58, RZ, 0xfc, !PT ;  /* 0x000000582b107812 */ /* 0x040fe200078efcff */
[-C--:B------:R-:W-:Y:S01]  /*1990*/  IMAD R14, R14, R21.reuse, RZ ;  /* 0x000000150e0e7224 */ /* 0x080fe200078e02ff */
        /* <DEDUP_REMOVED lines=8> */
[C---:B------:R-:W-:Y:S01]  /*1a20*/  LOP3.LUT R12, R43.reuse, 0x28, RZ, 0xfc, !PT ;  /* 0x000000282b0c7812 */ /* 0x040fe200078efcff */
[-C--:B------:R-:W-:Y:S01]  /*1a30*/  IMAD R8, R8, R21.reuse, RZ ;  /* 0x0000001508087224 */ /* 0x080fe200078e02ff */
[C---:B------:R-:W-:Y:S01]  /*1a40*/  LOP3.LUT R11, R43.reuse, 0x20, RZ, 0xfc, !PT ;  /* 0x000000202b0b7812 */ /* 0x040fe200078efcff */
[-C--:B------:R-:W-:Y:S01]  /*1a50*/  IMAD R6, R6, R21.reuse, RZ ;  /* 0x0000001506067224 */ /* 0x080fe200078e02ff */
[C---:B------:R-:W-:Y:S01]  /*1a60*/  LOP3.LUT R10, R43.reuse, 0x18, RZ, 0xfc, !PT ;  /* 0x000000182b0a7812 */ /* 0x040fe200078efcff */
[-C--:B------:R-:W-:Y:S01]  /*1a70*/  IMAD R12, R12, R21.reuse, RZ ;  /* 0x000000150c0c7224 */ /* 0x080fe200078e02ff */
[----:B------:R-:W-:Y:S01]  /*1a80*/  LOP3.LUT R7, R43, 0x10, RZ, 0xfc, !PT ;  /* 0x000000102b077812 */ /* 0x000fe200078efcff */
[-C--:B------:R-:W-:Y:S01]  /*1a90*/  IMAD R11, R11, R21.reuse, RZ ;  /* 0x000000150b0b7224 */ /* 0x080fe200078e02ff */
[----:B------:R-:W-:Y:S01]  /*1aa0*/  LOP3.LUT R5, R43, 0x8, RZ, 0xfc, !PT ;  /* 0x000000082b057812 */ /* 0x000fe200078efcff */
[-C--:B------:R-:W-:Y:S01]  /*1ab0*/  IMAD R10, R10, R21.reuse, RZ ;  /* 0x000000150a0a7224 */ /* 0x080fe200078e02ff */
[----:B------:R-:W-:Y:S01]  /*1ac0*/  LEA.HI.X.SX32 R71, R9, UR9, 0x1, P0 ;  /* 0x0000000909477c11 */ /* 0x000fe200080f0eff */
[-C--:B------:R-:W-:Y:S01]  /*1ad0*/  IMAD R7, R7, R21.reuse, RZ ;  /* 0x0000001507077224 */ /* 0x080fe200078e02ff */
[----:B------:R-:W-:Y:S01]  /*1ae0*/  SHF.R.S32.HI R46, RZ, 0x7, R46 ;  /* 0x00000007ff2e7819 */ /* 0x000fe2000001142e */
[-C--:B------:R-:W-:Y:S01]  /*1af0*/  IMAD R43, R43, R21.reuse, RZ ;  /* 0x000000152b2b7224 */ /* 0x080fe200078e02ff */
[----:B------:R-:W-:Y:S01]  /*1b00*/  LOP3.LUT R40, R41, 0x40, RZ, 0x3c, !PT ;  /* 0x0000004029287812 */ /* 0x000fe200078e3cff */
[----:B------:R-:W-:-:S02]  /*1b10*/  IMAD R5, R5, R21, RZ ;  /* 0x0000001505057224 */ /* 0x000fc400078e02ff */
[----:B------:R-:W-:-:S07]  /*1b20*/  IMAD.SHL.U32 R9, R21, 0x80, RZ ;  /* 0x0000008015097824 */ /* 0x000fce00078e00ff */
.L_x_1:
[----:B------:R-:W0:Y:S01]  /*1b30*/  S2R R30, SR_TID.X ;  /* 0x00000000001e7919 */ /* 0x000e220000002100 */
[----:B------:R-:W-:Y:S01]  /*1b40*/  PRMT R88, RZ, 0x7610, R88 ;  /* 0x00007610ff587816 */ /* 0x000fe20000000058 */
[----:B------:R-:W-:Y:S01]  /*1b50*/  IMAD.WIDE R20, R43, 0x2, R70 ;  /* 0x000000022b147825 */ /* 0x000fe200078e0246 */
[----:B------:R-:W-:Y:S02]  /*1b60*/  PRMT R90, RZ, 0x7610, R90 ;  /* 0x00007610ff5a7816 */ /* 0x000fe4000000005a */
[----:B0-----:R-:W-:-:S04]  /*1b70*/  SHF.R.U32.HI R22, RZ, 0x4, R30 ;  /* 0x00000004ff167819 */ /* 0x001fc8000001161e */
[----:B------:R-:W-:-:S04]  /*1b80*/  SGXT.U32 R22, R22, 0x3 ;  /* 0x000000031616781a */ /* 0x000fc80000000000 */
[C---:B------:R-:W-:Y:S02]  /*1b90*/  ISETP.GE.AND P0, PT, R22.reuse, UR5, PT ;  /* 0x0000000516007c0c */ /* 0x040fe4000bf06270 */
[----:B------:R-:W-:-:S04]  /*1ba0*/  LOP3.LUT R23, R22, 0x8, RZ, 0xfc, !PT ;  /* 0x0000000816177812 */ /* 0x000fc800078efcff */
[----:B------:R-:W-:Y:S02]  /*1bb0*/  ISETP.GE.AND P1, PT, R23, UR5, PT ;  /* 0x0000000517007c0c */ /* 0x000fe4000bf26270 */
[----:B------:R-:W-:-:S05]  /*1bc0*/  LOP3.LUT R23, R22, 0x10, RZ, 0xfc, !PT ;  /* 0x0000001016177812 */ /* 0x000fca00078efcff */
[----:B------:R0:W2:Y:S01]  /*1bd0*/  @!P0 LDG.E.U16 R88, desc[UR6][R20.64] ;  /* 0x0000000614588981 */ /* 0x0000a2000c1e1500 */
[----:B------:R-:W-:Y:S02]  /*1be0*/  ISETP.GE.AND P0, PT, R23, UR5, PT ;  /* 0x0000000517007c0c */ /* 0x000fe4000bf06270 */
[----:B------:R-:W-:Y:S02]  /*1bf0*/  LOP3.LUT R23, R22, 0x18, RZ, 0xfc, !PT ;  /* 0x0000001816177812 */ /* 0x000fe400078efcff */
[----:B------:R-:W-:Y:S01]  /*1c00*/  PRMT R32, RZ, 0x7610, R32 ;  /* 0x00007610ff207816 */ /* 0x000fe20000000020 */
[----:B0-----:R-:W-:-:S05]  /*1c10*/  IMAD.WIDE R20, R5, 0x2, R70 ;  /* 0x0000000205147825 */ /* 0x001fca00078e0246 */
[----:B------:R0:W3:Y:S01]  /*1c20*/  @!P1 LDG.E.U16 R90, desc[UR6][R20.64] ;  /* 0x00000006145a9981 */ /* 0x0000e2000c1e1500 */
[----:B------:R-:W-:Y:S02]  /*1c30*/  ISETP.GE.AND P1, PT, R23, UR5, PT ;  /* 0x0000000517007c0c */ /* 0x000fe4000bf26270 */
[----:B------:R-:W-:Y:S01]  /*1c40*/  LOP3.LUT R23, R22, 0x20, RZ, 0xfc, !PT ;  /* 0x0000002016177812 */ /* 0x000fe200078efcff */
[----:B0-----:R-:W-:Y:S01]  /*1c50*/  IMAD.WIDE R20, R7, 0x2, R70 ;  /* 0x0000000207147825 */ /* 0x001fe200078e0246 */
[----:B------:R-:W-:-:S04]  /*1c60*/  PRMT R33, RZ, 0x7610, R33 ;  /* 0x00007610ff217816 */ /* 0x000fc80000000021 */
[----:B------:R0:W4:Y:S01]  /*1c70*/  @!P0 LDG.E.U16 R32, desc[UR6][R20.64] ;  /* 0x0000000614208981 */ /* 0x000122000c1e1500 */
[----:B------:R-:W-:Y:S02]  /*1c80*/  ISETP.GE.AND P0, PT, R23, UR5, PT ;  /* 0x0000000517007c0c */ /* 0x000fe4000bf06270 */
[----:B------:R-:W-:Y:S02]  /*1c90*/  LOP3.LUT R23, R22, 0x28, RZ, 0xfc, !PT ;  /* 0x0000002816177812 */ /* 0x000fe400078efcff */
[----:B------:R-:W-:Y:S01]  /*1ca0*/  PRMT R34, RZ, 0x7610, R34 ;  /* 0x00007610ff227816 */ /* 0x000fe20000000022 */
[----:B0-----:R-:W-:-:S05]  /*1cb0*/  IMAD.WIDE R20, R10, 0x2, R70 ;  /* 0x000000020a147825 */ /* 0x001fca00078e0246 */
[----:B------:R0:W5:Y:S01]  /*1cc0*/  @!P1 LDG.E.U16 R33, desc[UR6][R20.64] ;  /* 0x0000000614219981 */ /* 0x000162000c1e1500 */
[----:B------:R-:W-:Y:S02]  /*1cd0*/  ISETP.GE.AND P1, PT, R23, UR5, PT ;  /* 0x0000000517007c0c */ /* 0x000fe4000bf26270 */
[----:B------:R-:W-:Y:S01]  /*1ce0*/  LOP3.LUT R23, R22, 0x30, RZ, 0xfc, !PT ;  /* 0x0000003016177812 */ /* 0x000fe200078efcff */
[----:B0-----:R-:W-:-:S05]  /*1cf0*/  IMAD.WIDE R20, R11, 0x2, R70 ;  /* 0x000000020b147825 */ /* 0x001fca00078e0246 */
[----:B------:R0:W3:Y:S01]  /*1d00*/  @!P0 LDG.E.U16 R34, desc[UR6][R20.64] ;  /* 0x0000000614228981 */ /* 0x0000e2000c1e1500 */
[----:B------:R-:W-:Y:S02]  /*1d10*/  ISETP.GE.AND P0, PT, R23, UR5, PT ;  /* 0x0000000517007c0c */ /* 0x000fe4000bf06270 */
[----:B------:R-:W-:Y:S02]  /*1d20*/  SHF.R.U32.HI R23, RZ, 0x4, R30 ;  /* 0x00000004ff177819 */ /* 0x000fe4000001161e */
[----:B------:R-:W-:-:S03]  /*1d30*/  PRMT R35, RZ, 0x7610, R35 ;  /* 0x00007610ff237816 */ /* 0x000fc60000000023 */
[----:B------:R-:W-:Y:S02]  /*1d40*/  VIADD R24, R23, 0x38 ;  /* 0x0000003817187836 */ /* 0x000fe40000000000 */
[----:B0-----:R-:W-:Y:S01]  /*1d50*/  IMAD.WIDE R20, R12, 0x2, R70 ;  /* 0x000000020c147825 */ /* 0x001fe200078e0246 */
[----:B------:R-:W-:-:S04]  /*1d60*/  PRMT R82, RZ, 0x7610, R82 ;  /* 0x00007610ff527816 */ /* 0x000fc80000000052 */
[----:B------:R0:W3:Y:S01]  /*1d70*/  @!P1 LDG.E.U16 R35, desc[UR6][R20.64] ;  /* 0x0000000614239981 */ /* 0x0000e2000c1e1500 */
        /* <DEDUP_REMOVED lines=9> */
[----:B------:R0:W3:Y:S01]  /*1e10*/  @!P1 LDG.E.U16 R85, desc[UR6][R20.64] ;  /* 0x0000000614559981 */ /* 0x0000e2000c1e1500 */
[----:B------:R-:W-:Y:S02]  /*1e20*/  ISETP.GE.AND P1, PT, R24, UR5, PT ;  /* 0x0000000518007c0c */ /* 0x000fe4000bf26270 */
[----:B------:R-:W-:Y:S01]  /*1e30*/  PRMT R86, RZ, 0x7610, R86 ;  /* 0x00007610ff567816 */ /* 0x000fe20000000056 */
[----:B0-----:R-:W-:-:S05]  /*1e40*/  IMAD.WIDE R20, R8, 0x2, R70 ;  /* 0x0000000208147825 */ /* 0x001fca00078e0246 */
[----:B------:R0:W3:Y:S01]  /*1e50*/  @!P0 LDG.E.U16 R87, desc[UR6][R20.64] ;  /* 0x0000000614578981 */ /* 0x0000e2000c1e1500 */
[----:B------:R-:W-:-:S04]  /*1e60*/  LOP3.LUT R24, R22, 0x50, RZ, 0xfc, !PT ;  /* 0x0000005016187812 */ /* 0x000fc800078efcff */
[----:B------:R-:W-:Y:S01]  /*1e70*/  ISETP.GE.AND P0, PT, R24, UR5, PT ;  /* 0x0000000518007c0c */ /* 0x000fe2000bf06270 */
[----:B0-----:R-:W-:-:S05]  /*1e80*/  IMAD.WIDE R20, R18, 0x2, R70 ;  /* 0x0000000212147825 */ /* 0x001fca00078e0246 */
[----:B------:R0:W3:Y:S01]  /*1e90*/  @!P1 LDG.E.U16 R86, desc[UR6][R20.64] ;  /* 0x0000000614569981 */ /* 0x0000e2000c1e1500 */
[----:B------:R-:W-:Y:S02]  /*1ea0*/  LOP3.LUT R24, R22, 0x58, RZ, 0xfc, !PT ;  /* 0x0000005816187812 */ /* 0x000fe400078efcff */
[----:B------:R-:W-:Y:S02]  /*1eb0*/  PRMT R84, RZ, 0x7610, R84 ;  /* 0x00007610ff547816 */ /* 0x000fe40000000054 */
[----:B------:R-:W-:Y:S01]  /*1ec0*/  ISETP.GE.AND P1, PT, R24, UR5, PT ;  /* 0x0000000518007c0c */ /* 0x000fe2000bf26270 */
[----:B------:R-:W-:Y:S01]  /*1ed0*/  VIADD R24, R23, 0x78 ;  /* 0x0000007817187836 */ /* 0x000fe20000000000 */
[----:B------:R-:W-:Y:S01]  /*1ee0*/  LOP3.LUT R23, R22, 0x60, RZ, 0xfc, !PT ;  /* 0x0000006016177812 */ /* 0x000fe200078efcff */
[----:B0-----:R-:W-:Y:S01]  /*1ef0*/  IMAD.WIDE R20, R17, 0x2, R70 ;  /* 0x0000000211147825 */ /* 0x001fe200078e0246 */
[----:B------:R-:W-:Y:S02]  /*1f00*/  PRMT R83, RZ, 0x7610, R83 ;  /* 0x00007610ff537816 */ /* 0x000fe40000000053 */
[----:B------:R-:W-:-:S02]  /*1f10*/  ISETP.GE.AND P2, PT, R24, UR5, PT ;  /* 0x0000000518007c0c */ /* 0x000fc4000bf46270 */
[----:B------:R0:W3:Y:S01]  /*1f20*/  @!P0 LDG.E.U16 R84, desc[UR6][R20.64] ;  /* 0x0000000614548981 */ /* 0x0000e2000c1e1500 */
[----:B------:R-:W-:Y:S02]  /*1f30*/  ISETP.GE.AND P0, PT, R23, UR5, PT ;  /* 0x0000000517007c0c */ /* 0x000fe4000bf06270 */
[----:B------:R-:W-:Y:S01]  /*1f40*/  LOP3.LUT R24, R22, 0x68, RZ, 0xfc, !PT ;  /* 0x0000006816187812 */ /* 0x000fe200078efcff */
[----:B0-----:R-:W-:Y:S01]  /*1f50*/  IMAD.WIDE R20, R16, 0x2, R70 ;  /* 0x0000000210147825 */ /* 0x001fe200078e0246 */
[----:B------:R-:W-:-:S04]  /*1f60*/  LOP3.LUT R26, R22, 0x70, RZ, 0xfc, !PT ;  /* 0x00000070161a7812 */ /* 0x000fc800078efcff */
[----:B------:R0:W3:Y:S01]  /*1f70*/  @!P1 LDG.E.U16 R83, desc[UR6][R20.64] ;  /* 0x0000000614539981 */ /* 0x0000e2000c1e1500 */
[----:B------:R-:W-:Y:S01]  /*1f80*/  ISETP.GE.AND P1, PT, R24, UR5, PT ;  /* 0x0000000518007c0c */ /* 0x000fe2000bf26270 */
[----:B------:R-:W-:-:S04]  /*1f90*/  IMAD.WIDE R24, R45, 0x2, R70 ;  /* 0x000000022d187825 */ /* 0x000fc800078e0246 */
[----:B------:R-:W-:Y:S01]  /*1fa0*/  IMAD.WIDE R22, R15, 0x2, R70 ;  /* 0x000000020f167825 */ /* 0x000fe200078e0246 */
[----:B0-----:R-:W-:Y:S02]  /*1fb0*/  PRMT R20, RZ, 0x7610, R20 ;  /* 0x00007610ff147816 */ /* 0x001fe40000000014 */
[----:B------:R-:W-:-:S04]  /*1fc0*/  PRMT R21, RZ, 0x7610, R21 ;  /* 0x00007610ff157816 */ /* 0x000fc80000000015 */
[----:B------:R0:W3:Y:S04]  /*1fd0*/  @!P0 LDG.E.U16 R20, desc[UR6][R22.64] ;  /* 0x0000000616148981 */ /* 0x0000e8000c1e1500 */
[----:B------:R1:W3:Y:S01]  /*1fe0*/  @!P2 LDG.E.U16 R21, desc[UR6][R24.64] ;  /* 0x000000061815a981 */ /* 0x0002e2000c1e1500 */
[----:B------:R-:W-:Y:S02]  /*1ff0*/  ISETP.GE.AND P2, PT, R26, UR5, PT ;  /* 0x000000051a007c0c */ /* 0x000fe4000bf46270 */
[----:B0-----:R-:W-:Y:S01]  /*2000*/  PRMT R22, RZ, 0x7610, R22 ;  /* 0x00007610ff167816 */ /* 0x001fe20000000016 */
[----:B-1----:R-:W-:-:S05]  /*2010*/  IMAD.WIDE R24, R14, 0x2, R70 ;  /* 0x000000020e187825 */ /* 0x002fca00078e0246 */
[----:B------:R0:W3:Y:S01]  /*2020*/  @!P1 LDG.E.U16 R22, desc[UR6][R24.64] ;  /* 0x0000000618169981 */ /* 0x0000e2000c1e1500 */
[----:B------:R-:W-:Y:S01]  /*2030*/  IMAD.WIDE R26, R19, 0x2, R70 ;  /* 0x00000002131a7825 */ /* 0x000fe200078e0246 */
[----:B0-----:R-:W-:-:S06]  /*2040*/  PRMT R24, RZ, 0x7610, R24 ;  /* 0x00007610ff187816 */ /* 0x001fcc0000000018 */
[----:B------:R0:W3:Y:S01]  /*2050*/  @!P2 LDG.E.U16 R24, desc[UR6][R26.64] ;  /* 0x000000061a18a981 */ /* 0x0000e2000c1e1500 */
[-C--:B------:R-:W-:Y:S02]  /*2060*/  LOP3.LUT R49, R49, R48.reuse, RZ, 0x3c, !PT ;  /* 0x0000003031317212 */ /* 0x080fe400078e3cff */
[----:B------:R-:W-:Y:S02]  /*2070*/  LOP3.LUT R23, R30, 0x7f, RZ, 0xc0, !PT ;  /* 0x0000007f1e177812 */ /* 0x000fe400078ec0ff */
[----:B------:R-:W-:Y:S02]  /*2080*/  LOP3.LUT R48, R49, R48, RZ, 0x3c, !PT ;  /* 0x0000003031307212 */ /* 0x000fe400078e3cff */
[----:B------:R-:W-:Y:S02]  /*2090*/  ISETP.GE.AND P0, PT, R23, UR5, PT ;  /* 0x0000000517007c0c */ /* 0x000fe4000bf06270 */
[----:B------:R-:W-:Y:S02]  /*20a0*/  LOP3.LUT R49, R49, R48, RZ, 0x3c, !PT ;  /* 0x0000003031317212 */ /* 0x000fe400078e3cff */
[----:B------:R-:W-:Y:S01]  /*20b0*/  PRMT R25, RZ, 0x7610, R25 ;  /* 0x00007610ff197816 */ /* 0x000fe20000000019 */
[----:B0-----:R-:W-:Y:S01]  /*20c0*/  IMAD.WIDE R26, R47, 0x2, R48 ;  /* 0x000000022f1a7825 */ /* 0x001fe200078e0230 */
[----:B------:R-:W-:Y:S01]  /*20d0*/  BAR.SYNC.DEFER_BLOCKING 0x0 ;  /* 0x0000000000007b1d */ /* 0x000fe20000010000 */
[----:B------:R-:W-:-:S02]  /*20e0*/  SHF.R.S32.HI R31, RZ, 0x6, R30 ;  /* 0x00000006ff1f7819 */ /* 0x000fc4000001141e */
[----:B------:R-:W-:Y:S02]  /*20f0*/  IMAD.WIDE R28, R47, 0x2, R50 ;  /* 0x000000022f1c7825 */ /* 0x000fe400078e0232 */
[----:B------:R-:W-:Y:S02]  /*2100*/  SGXT R31, R31, 0x1 ;  /* 0x000000011f1f781a */ /* 0x000fe40000000200 */
[----:B------:R-:W-:Y:S01]  /*2110*/  IMAD.SHL.U32 R30, R30, 0x2, RZ ;  /* 0x000000021e1e7824 */ /* 0x000fe200078e00ff */
[----:B------:R-:W-:Y:S02]  /*2120*/  LOP3.LUT R57, R57, R56, RZ, 0x3c, !PT ;  /* 0x0000003839397212 */ /* 0x000fe400078e3cff */
[----:B------:R-:W-:Y:S01]  /*2130*/  LOP3.LUT R31, R31, 0x90, RZ, 0xc0, !PT ;  /* 0x000000901f1f7812 */ /* 0x000fe200078ec0ff */
[----:B------:R0:W3:Y:S02]  /*2140*/  @!P0 LDG.E.U16 R25, desc[UR6][R26.64] ;  /* 0x000000061a198981 */ /* 0x0000e4000c1e1500 */
[----:B0-----:R-:W-:-:S02]  /*2150*/  PRMT R26, RZ, 0x7610, R26 ;  /* 0x00007610ff1a7816 */ /* 0x001fc4000000001a */
[----:B------:R-:W-:-:S04]  /*2160*/  PRMT R27, RZ, 0x7610, R27 ;  /* 0x00007610ff1b7816 */ /* 0x000fc8000000001b */
[----:B------:R0:W3:Y:S01]  /*2170*/  @!P0 LDG.E.U16 R26, desc[UR6][R28.64] ;  /* 0x000000061c1a8981 */ /* 0x0000e2000c1e1500 */
[----:B------:R-:W-:Y:S02]  /*2180*/  LOP3.LUT R56, R57, R56, RZ, 0x3c, !PT ;  /* 0x0000003839387212 */ /* 0x000fe400078e3cff */
[----:B------:R-:W-:Y:S01]  /*2190*/  LOP3.LUT R59, R59, R58, RZ, 0x3c, !PT ;  /* 0x0000003a3b3b7212 */ /* 0x000fe200078e3cff */
[----:B0-----:R-:W-:Y:S01]  /*21a0*/  IMAD.WIDE R28, R47, 0x2, R52 ;  /* 0x000000022f1c7825 */ /* 0x001fe200078e0234 */
[----:B------:R-:W-:-:S04]  /*21b0*/  LOP3.LUT R57, R57, R56, RZ, 0x3c, !PT ;  /* 0x0000003839397212 */ /* 0x000fc800078e3cff */
[----:B------:R0:W3:Y:S01]  /*21c0*/  @!P0 LDG.E.U16 R27, desc[UR6][R28.64] ;  /* 0x000000061c1b8981 */ /* 0x0000e2000c1e1500 */
[----:B------:R-:W-:Y:S02]  /*21d0*/  LOP3.LUT R58, R59, R58, RZ, 0x3c, !PT ;  /* 0x0000003a3b3a7212 */ /* 0x000fe400078e3cff */
[----:B------:R-:W-:Y:S02]  /*21e0*/  LOP3.LUT R61, R61, R60, RZ, 0x3c, !PT ;  /* 0x0000003c3d3d7212 */ /* 0x000fe400078e3cff */
[----:B0-----:R-:W-:Y:S01]  /*21f0*/  LOP3.LUT R28, R31, 0x7e, R30, 0x78, !PT ;  /* 0x0000007e1f1c7812 */ /* 0x001fe200078e781e */
[----:B------:R-:W-:Y:S01]  /*2200*/  IMAD.WIDE R30, R47, 0x2, R54 ;  /* 0x000000022f1e7825 */ /* 0x000fe200078e0236 */
[----:B------:R-:W-:-:S03]  /*2210*/  PRMT R29, RZ, 0x7610, R29 ;  /* 0x00007610ff1d7816 */ /* 0x000fc6000000001d */
[----:B--2---:R0:W-:Y:S01]  /*2220*/  STS.U16 [R28+UR4], R88 ;  /* 0x000000581c007988 */ /* 0x0041e20008000404 */
[----:B------:R-:W-:-:S03]  /*2230*/  LOP3.LUT R59, R59, R58, RZ, 0x3c, !PT ;  /* 0x0000003a3b3b7212 */ /* 0x000fc600078e3cff */
[----:B------:R1:W2:Y:S01]  /*2240*/  @!P0 LDG.E.U16 R29, desc[UR6][R30.64] ;  /* 0x000000061e1d8981 */ /* 0x0002a2000c1e1500 */
[----:B------:R-:W-:Y:S01]  /*2250*/  LOP3.LUT R60, R61, R60, RZ, 0x3c, !PT ;  /* 0x0000003c3d3c7212 */ /* 0x000fe200078e3cff */
[----:B0-----:R-:W-:Y:S01]  /*2260*/  IMAD.WIDE R88, R47, 0x2, R56 ;  /* 0x000000022f587825 */ /* 0x001fe200078e0238 */
[----:B-1----:R-:W-:Y:S02]  /*2270*/  PRMT R30, RZ, 0x7610, R30 ;  /* 0x00007610ff1e7816 */ /* 0x002fe4000000001e */
[----:B------:R-:W-:Y:S02]  /*2280*/  PRMT R31, RZ, 0x7610, R31 ;  /* 0x00007610ff1f7816 */ /* 0x000fe4000000001f */
[----:B------:R-:W-:Y:S02]  /*2290*/  LOP3.LUT R63, R63, R62, RZ, 0x3c, !PT ;  /* 0x0000003e3f3f7212 */ /* 0x000fe400078e3cff */
[----:B------:R0:W2:Y:S01]  /*22a0*/  @!P0 LDG.E.U16 R30, desc[UR6][R88.64] ;  /* 0x00000006581e8981 */ /* 0x0000a2000c1e1500 */
[----:B------:R-:W-:-:S02]  /*22b0*/  LOP3.LUT R61, R61, R60, RZ, 0x3c, !PT ;  /* 0x0000003c3d3d7212 */ /* 0x000fc400078e3cff */
[----:B------:R-:W-:Y:S02]  /*22c0*/  LOP3.LUT R62, R63, R62, RZ, 0x3c, !PT ;  /* 0x0000003e3f3e7212 */ /* 0x000fe400078e3cff */
[----:B------:R-:W-:Y:S01]  /*22d0*/  LOP3.LUT R65, R65, R64, RZ, 0x3c, !PT ;  /* 0x0000004041417212 */ /* 0x000fe200078e3cff */
[----:B0-----:R-:W-:Y:S01]  /*22e0*/  IMAD.WIDE R88, R47, 0x2, R58 ;  /* 0x000000022f587825 */ /* 0x001fe200078e023a */
[----:B----4-:R0:W-:Y:S01]  /*22f0*/  STS.U16 [R28+UR4+0x200], R32 ;  /* 0x000200201c007988 */ /* 0x0101e20008000404 */
[----:B------:R-:W-:-:S03]  /*2300*/  LOP3.LUT R63, R63, R62, RZ, 0x3c, !PT ;  /* 0x0000003e3f3f7212 */ /* 0x000fc600078e3cff */
[----:B------:R1:W4:Y:S01]  /*2310*/  @!P0 LDG.E.U16 R31, desc[UR6][R88.64] ;  /* 0x00000006581f8981 */ /* 0x000322000c1e1500 */
[----:B------:R-:W-:Y:S02]  /*2320*/  LOP3.LUT R64, R65, R64, RZ, 0x3c, !PT ;  /* 0x0000004041407212 */ /* 0x000fe400078e3cff */
[----:B0-----:R-:W-:Y:S01]  /*2330*/  PRMT R32, RZ, 0x7610, R32 ;  /* 0x00007610ff207816 */ /* 0x001fe20000000020 */
[----:B-1----:R-:W-:Y:S01]  /*2340*/  IMAD.WIDE R88, R47, 0x2, R60 ;  /* 0x000000022f587825 */ /* 0x002fe200078e023c */
[----:B-----5:R0:W-:Y:S01]  /*2350*/  STS.U16 [R28+UR4+0x300], R33 ;  /* 0x000300211c007988 */ /* 0x0201e20008000404 */
[----:B------:R-:W-:-:S03]  /*2360*/  LOP3.LUT R67, R67, R66, RZ, 0x3c, !PT ;  /* 0x0000004243437212 */ /* 0x000fc600078e3cff */
[----:B------:R1:W5:Y:S01]  /*2370*/  @!P0 LDG.E.U16 R32, desc[UR6][R88.64] ;  /* 0x0000000658208981 */ /* 0x000362000c1e1500 */
[----:B------:R-:W-:Y:S02]  /*2380*/  LOP3.LUT R65, R65, R64, RZ, 0x3c, !PT ;  /* 0x0000004041417212 */ /* 0x000fe400078e3cff */
[----:B0-----:R-:W-:Y:S01]  /*2390*/  PRMT R33, RZ, 0x7610, R33 ;  /* 0x00007610ff217816 */ /* 0x001fe20000000021 */
[----:B-1----:R-:W-:Y:S01]  /*23a0*/  IMAD.WIDE R88, R47, 0x2, R62 ;  /* 0x000000022f587825 */ /* 0x002fe200078e023e */
[----:B------:R-:W-:Y:S01]  /*23b0*/  LOP3.LUT R66, R67, R66, RZ, 0x3c, !PT ;  /* 0x0000004243427212 */ /* 0x000fe200078e3cff */
[----:B---3--:R0:W-:Y:S01]  /*23c0*/  STS.U16 [R28+UR4+0x400], R34 ;  /* 0x000400221c007988 */ /* 0x0081e20008000404 */
[----:B------:R-:W-:-:S03]  /*23d0*/  LOP3.LUT R69, R69, R68, RZ, 0x3c, !PT ;  /* 0x0000004445457212 */ /* 0x000fc600078e3cff */
[----:B------:R1:W3:Y:S01]  /*23e0*/  @!P0 LDG.E.U16 R33, desc[UR6][R88.64] ;  /* 0x0000000658218981 */ /* 0x0002e2000c1e1500 */
[----:B------:R-:W-:Y:S02]  /*23f0*/  LOP3.LUT R67, R67, R66, RZ, 0x3c, !PT ;  /* 0x0000004243437212 */ /* 0x000fe400078e3cff */
[----:B0-----:R-:W-:Y:S01]  /*2400*/  PRMT R34, RZ, 0x7610, R34 ;  /* 0x00007610ff227816 */ /* 0x001fe20000000022 */
[----:B-1----:R-:W-:Y:S01]  /*2410*/  IMAD.WIDE R88, R47, 0x2, R64 ;  /* 0x000000022f587825 */ /* 0x002fe200078e0240 */
[----:B------:R-:W-:Y:S01]  /*2420*/  LOP3.LUT R68, R69, R68, RZ, 0x3c, !PT ;  /* 0x0000004445447212 */ /* 0x000fe200078e3cff */
[----:B------:R0:W-:Y:S01]  /*2430*/  STS.U16 [R28+UR4+0x500], R35 ;  /* 0x000500231c007988 */ /* 0x0001e20008000404 */
[----:B------:R-:W-:-:S03]  /*2440*/  LOP3.LUT R73, R73, R72, RZ, 0x3c, !PT ;  /* 0x0000004849497212 */ /* 0x000fc600078e3cff */
[----:B------:R1:W2:Y:S01]  /*2450*/  @!P0 LDG.E.U16 R34, desc[UR6][R88.64] ;  /* 0x0000000658228981 */ /* 0x0002a2000c1e1500 */
[----:B------:R-:W-:Y:S02]  /*2460*/  LOP3.LUT R69, R69, R68, RZ, 0x3c, !PT ;  /* 0x0000004445457212 */ /* 0x000fe400078e3cff */
[----:B0-----:R-:W-:Y:S01]  /*2470*/  PRMT R35, RZ, 0x7610, R35 ;  /* 0x00007610ff237816 */ /* 0x001fe20000000023 */
[----:B-1----:R-:W-:Y:S01]  /*2480*/  IMAD.WIDE R88, R47, 0x2, R66 ;  /* 0x000000022f587825 */ /* 0x002fe200078e0242 */
[----:B------:R-:W-:Y:S01]  /*2490*/  LOP3.LUT R72, R73, R72, RZ, 0x3c, !PT ;  /* 0x0000004849487212 */ /* 0x000fe200078e3cff */
[----:B------:R0:W-:Y:S01]  /*24a0*/  STS.U16 [R28+UR4+0x600], R82 ;  /* 0x000600521c007988 */ /* 0x0001e20008000404 */
[----:B------:R-:W-:-:S03]  /*24b0*/  LOP3.LUT R75, R75, R74, RZ, 0x3c, !PT ;  /* 0x0000004a4b4b7212 */ /* 0x000fc600078e3cff */
[----:B------:R1:W4:Y:S01]  /*24c0*/  @!P0 LDG.E.U16 R35, desc[UR6][R88.64] ;  /* 0x0000000658238981 */ /* 0x000322000c1e1500 */
[----:B------:R-:W-:Y:S02]  /*24d0*/  LOP3.LUT R73, R73, R72, RZ, 0x3c, !PT ;  /* 0x0000004849497212 */ /* 0x000fe400078e3cff */
[----:B0-----:R-:W-:Y:S01]  /*24e0*/  PRMT R82, RZ, 0x7610, R82 ;  /* 0x00007610ff527816 */ /* 0x001fe20000000052 */
[----:B-1----:R-:W-:Y:S01]  /*24f0*/  IMAD.WIDE R88, R47, 0x2, R68 ;  /* 0x000000022f587825 */ /* 0x002fe200078e0244 */
[----:B------:R-:W-:Y:S01]  /*2500*/  LOP3.LUT R74, R75, R74, RZ, 0x3c, !PT ;  /* 0x0000004a4b4a7212 */ /* 0x000fe200078e3cff */
[----:B------:R0:W-:Y:S01]  /*2510*/  STS.U16 [R28+UR4+0x700], R85 ;  /* 0x000700551c007988 */ /* 0x0001e20008000404 */
[----:B------:R-:W-:-:S03]  /*2520*/  LOP3.LUT R77, R77, R76, RZ, 0x3c, !PT ;  /* 0x0000004c4d4d7212 */ /* 0x000fc600078e3cff */
[----:B------:R1:W5:Y:S01]  /*2530*/  @!P0 LDG.E.U16 R82, desc[UR6][R88.64] ;  /* 0x0000000658528981 */ /* 0x000362000c1e1500 */
[----:B------:R-:W-:Y:S02]  /*2540*/  LOP3.LUT R75, R75, R74, RZ, 0x3c, !PT ;  /* 0x0000004a4b4b7212 */ /* 0x000fe400078e3cff */
[----:B0-----:R-:W-:Y:S01]  /*2550*/  PRMT R85, RZ, 0x7610, R85 ;  /* 0x00007610ff557816 */ /* 0x001fe20000000055 */
[----:B-1----:R-:W-:Y:S01]  /*2560*/  IMAD.WIDE R88, R47, 0x2, R72 ;  /* 0x000000022f587825 */ /* 0x002fe200078e0248 */
[----:B------:R-:W-:Y:S01]  /*2570*/  LOP3.LUT R76, R77, R76, RZ, 0x3c, !PT ;  /* 0x0000004c4d4c7212 */ /* 0x000fe200078e3cff */
[----:B------:R0:W-:Y:S01]  /*2580*/  STS.U16 [R28+UR4+0x800], R87 ;  /* 0x000800571c007988 */ /* 0x0001e20008000404 */
        /* <DEDUP_REMOVED lines=12> */
[C---:B------:R-:W-:Y:S01]  /*2650*/  LOP3.LUT R80, R81.reuse, R80, RZ, 0x3c, !PT ;  /* 0x0000005051507212 */ /* 0x040fe200078e3cff */
[----:B------:R0:W-:Y:S04]  /*2660*/  STS.U16 [R28+UR4+0x100], R90 ;  /* 0x0001005a1c007988 */ /* 0x0001e80008000404 */
[----:B------:R1:W3:Y:S01]  /*2670*/  @!P0 LDG.E.U16 R86, desc[UR6][R88.64] ;  /* 0x0000000658568981 */ /* 0x0002e2000c1e1500 */
[----:B------:R-:W-:-:S02]  /*2680*/  LOP3.LUT R81, R81, R80, RZ, 0x3c, !PT ;  /* 0x0000005051517212 */ /* 0x000fc400078e3cff */
[----:B0-----:R-:W-:Y:S01]  /*2690*/  PRMT R90, RZ, 0x7610, R90 ;  /* 0x00007610ff5a7816 */ /* 0x001fe2000000005a */
[----:B-1----:R-:W-:Y:S01]  /*26a0*/  IMAD.WIDE R88, R47, 0x2, R78 ;  /* 0x000000022f587825 */ /* 0x002fe200078e024e */
[----:B------:R-:W-:-:S04]  /*26b0*/  PRMT R91, RZ, 0x7610, R91 ;  /* 0x00007610ff5b7816 */ /* 0x000fc8000000005b */
[----:B------:R0:W3:Y:S02]  /*26c0*/  @!P0 LDG.E.U16 R90, desc[UR6][R88.64] ;  /* 0x00000006585a8981 */ /* 0x0000e4000c1e1500 */
[----:B0-----:R-:W-:-:S05]  /*26d0*/  IMAD.WIDE R88, R47, 0x2, R80 ;  /* 0x000000022f587825 */ /* 0x001fca00078e0250 */
[----:B------:R0:W3:Y:S01]  /*26e0*/  @!P0 LDG.E.U16 R91, desc[UR6][R88.64] ;  /* 0x00000006585b8981 */ /* 0x0000e2000c1e1500 */
[----:B------:R-:W1:Y:S01]  /*26f0*/  S2R R92, SR_TID.X ;  /* 0x00000000005c7919 */ /* 0x000e620000002100 */
[----:B------:R-:W-:Y:S02]  /*2700*/  IMAD.SHL.U32 R23, R23, 0x2, RZ ;  /* 0x0000000217177824 */ /* 0x000fe400078e00ff */
[----:B------:R0:W-:Y:S04]  /*2710*/  STS.U16 [R28+UR4+0xb00], R83 ;  /* 0x000b00531c007988 */ /* 0x0001e80008000404 */
[----:B------:R1:W-:Y:S04]  /*2720*/  STS.U16 [R28+UR4+0xa00], R84 ;  /* 0x000a00541c007988 */ /* 0x0003e80008000404 */
[----:B------:R1:W-:Y:S01]  /*2730*/  STS.U16 [R28+UR4+0xc00], R20 ;  /* 0x000c00141c007988 */ /* 0x0003e20008000404 */
[----:B0-----:R-:W-:-:S03]  /*2740*/  LOP3.LUT R83, R23, 0x10, RZ, 0x3c, !PT ;  /* 0x0000001017537812 */ /* 0x001fc600078e3cff */
[----:B------:R0:W-:Y:S04]  /*2750*/  STS.U16 [R28+UR4+0xd00], R22 ;  /* 0x000d00161c007988 */ /* 0x0001e80008000404 */
[----:B------:R0:W-:Y:S01]  /*2760*/  STS.U16 [R28+UR4+0xe00], R24 ;  /* 0x000e00181c007988 */ /* 0x0001e20008000404 */
[----:B-1----:R-:W-:-:S05]  /*2770*/  LOP3.LUT R92, R92, 0x7f, RZ, 0xc0, !PT ;  /* 0x0000007f5c5c7812 */ /* 0x002fca00078ec0ff */
[----:B------:R-:W-:Y:S01]  /*2780*/  IMAD.SHL.U32 R92, R92, 0x2, RZ ;  /* 0x000000025c5c7824 */ /* 0x000fe200078e00ff */
[----:B------:R-:W-:Y:S04]  /*2790*/  STS.U16 [R28+UR4+0xf00], R21 ;  /* 0x000f00151c007988 */ /* 0x000fe80008000404 */
[C---:B------:R-:W-:Y:S02]  /*27a0*/  LOP3.LUT R84, R92.reuse, 0x10, RZ, 0x3c, !PT ;  /* 0x000000105c547812 */ /* 0x040fe400078e3cff */
[C---:B------:R-:W-:Y:S02]  /*27b0*/  LOP3.LUT R20, R92.reuse, 0x20, RZ, 0x3c, !PT ;  /* 0x000000205c147812 */ /* 0x040fe400078e3cff */
[C---:B0-----:R-:W-:Y:S02]  /*27c0*/  LOP3.LUT R22, R92.reuse, 0x30, RZ, 0x3c, !PT ;  /* 0x000000305c167812 */ /* 0x041fe400078e3cff */
[----:B------:R-:W-:-:S02]  /*27d0*/  LOP3.LUT R88, R92, 0x40, RZ, 0x3c, !PT ;  /* 0x000000405c587812 */ /* 0x000fc400078e3cff */
[C---:B------:R-:W-:Y:S02]  /*27e0*/  LOP3.LUT R24, R92.reuse, 0x50, RZ, 0x3c, !PT ;  /* 0x000000505c187812 */ /* 0x040fe400078e3cff */
[C---:B------:R-:W-:Y:S02]  /*27f0*/  LOP3.LUT R89, R92.reuse, 0x60, RZ, 0x3c, !PT ;  /* 0x000000605c597812 */ /* 0x040fe400078e3cff */
[----:B------:R-:W-:Y:S01]  /*2800*/  LOP3.LUT R92, R92, 0x70, RZ, 0x3c, !PT ;  /* 0x000000705c5c7812 */ /* 0x000fe200078e3cff */
[----:B------:R-:W-:Y:S04]  /*2810*/  STS.U16 [R23+UR4+0x1000], R25 ;  /* 0x0010001917007988 */ /* 0x000fe80008000404 */
[----:B--2---:R-:W-:Y:S04]  /*2820*/  STS.U16 [R23+UR4+0x1800], R34 ;  /* 0x0018002217007988 */ /* 0x004fe80008000404 */
[----:B------:R-:W-:Y:S04]  /*2830*/  STS.U16 [R83+UR4+0x1100], R26 ;  /* 0x0011001a53007988 */ /* 0x000fe80008000404 */
[----:B----4-:R-:W-:Y:S04]  /*2840*/  STS.U16 [R84+UR4+0x1900], R35 ;  /* 0x0019002354007988 */ /* 0x010fe80008000404 */
[----:B------:R-:W-:Y:S04]  /*2850*/  STS.U16 [R20+UR4+0x1200], R27 ;  /* 0x0012001b14007988 */ /* 0x000fe80008000404 */
[----:B-----5:R-:W-:Y:S04]  /*2860*/  STS.U16 [R20+UR4+0x1a00], R82 ;  /* 0x001a005214007988 */ /* 0x020fe80008000404 */
[----:B------:R-:W-:Y:S04]  /*2870*/  STS.U16 [R22+UR4+0x1300], R29 ;  /* 0x0013001d16007988 */ /* 0x000fe80008000404 */
[----:B---3--:R-:W-:Y:S04]  /*2880*/  STS.U16 [R22+UR4+0x1b00], R85 ;  /* 0x001b005516007988 */ /* 0x008fe80008000404 */
[----:B------:R-:W-:Y:S04]  /*2890*/  STS.U16 [R88+UR4+0x1400], R30 ;  /* 0x0014001e58007988 */ /* 0x000fe80008000404 */
[----:B------:R-:W-:Y:S04]  /*28a0*/  STS.U16 [R88+UR4+0x1c00], R87 ;  /* 0x001c005758007988 */ /* 0x000fe80008000404 */
[----:B------:R-:W-:Y:S04]  /*28b0*/  STS.U16 [R24+UR4+0x1500], R31 ;  /* 0x0015001f18007988 */ /* 0x000fe80008000404 */
[----:B------:R-:W-:Y:S04]  /*28c0*/  STS.U16 [R24+UR4+0x1d00], R86 ;  /* 0x001d005618007988 */ /* 0x000fe80008000404 */
[----:B------:R-:W-:Y:S04]  /*28d0*/  STS.U16 [R89+UR4+0x1600], R32 ;  /* 0x0016002059007988 */ /* 0x000fe80008000404 */
[----:B------:R-:W-:Y:S04]  /*28e0*/  STS.U16 [R89+UR4+0x1e00], R90 ;  /* 0x001e005a59007988 */ /* 0x000fe80008000404 */
[----:B------:R-:W-:Y:S04]  /*28f0*/  STS.U16 [R92+UR4+0x1700], R33 ;  /* 0x001700215c007988 */ /* 0x000fe80008000404 */
[----:B------:R-:W-:Y:S01]  /*2900*/  STS.U16 [R92+UR4+0x1f00], R91 ;  /* 0x001f005b5c007988 */ /* 0x000fe20008000404 */
[----:B------:R-:W-:Y:S06]  /*2910*/  BAR.SYNC.DEFER_BLOCKING 0x0 ;  /* 0x0000000000007b1d */ /* 0x000fec0000010000 */
[----:B------:R-:W-:Y:S04]  /*2920*/  LDSM.16.MT88.4 R20, [R42] ;  /* 0x000000002a14783b */ /* 0x000fe80000004200 */
[----:B------:R-:W0:Y:S04]  /*2930*/  LDSM.16.M88.4 R28, [R41+UR4+0x1000] ;  /* 0x00100004291c783b */ /* 0x000e280008000200 */
[----:B------:R-:W1:Y:S04]  /*2940*/  LDSM.16.MT88.4 R32, [R42+0x200] ;  /* 0x000200002a20783b */ /* 0x000e680000004200 */
[----:B------:R-:W-:Y:S01]  /*2950*/  LDSM.16.M88.4 R24, [R40+UR4+0x1000] ;  /* 0x001000042818783b */ /* 0x000fe20008000200 */
[----:B0-----:R-:W-:Y:S03]  /*2960*/  HMMA.16816.F32 R36, R20, R28, R36 ;  /* 0x0000001c1424723c */ /* 0x001fe60000001824 */
[----:B------:R-:W0:-:S15]  /*2970*/  LDSM.16.MT88.4 R20, [R42+0x400] ;  /* 0x000400002a14783b */ /* 0x000e1e0000004200 */
[----:B------:R-:W-:-:S06]  /*2980*/  NOP ;  /* 0x0000000000007918 */ /* 0x000fcc0000000000 */
[----:B-1----:R-:W-:Y:S01]  /*2990*/  HMMA.16816.F32 R36, R32, R30, R36 ;  /* 0x0000001e2024723c */ /* 0x002fe20000001824 */
[----:B------:R-:W1:Y:S04]  /*29a0*/  LDSM.16.MT88.4 R28, [R42+0x600] ;  /* 0x000600002a1c783b */ /* 0x000e680000004200 */
[----:B------:R-:W-:-:S15]  /*29b0*/  LDSM.16.M88.4 R32, [R41+UR4+0x1080] ;  /* 0x001080042920783b */ /* 0x000fde0008000200 */
[----:B------:R-:W-:-:S04]  /*29c0*/  NOP ;  /* 0x0000000000007918 */ /* 0x000fc80000000000 */
[----:B0-----:R-:W-:Y:S01]  /*29d0*/  HMMA.16816.F32 R36, R20, R24, R36 ;  /* 0x000000181424723c */ /* 0x001fe20000001824 */
[----:B------:R-:W0:-:S15]  /*29e0*/  LDSM.16.MT88.4 R20, [R42+0x800] ;  /* 0x000800002a14783b */ /* 0x000e1e0000004200 */
[----:B------:R-:W-:-:S08]  /*29f0*/  NOP ;  /* 0x0000000000007918 */ /* 0x000fd00000000000 */
        /* <DEDUP_REMOVED lines=8> */
[----:B------:R-:W1:Y:S01]  /*2a80*/  LDSM.16.MT88.4 R24, [R42+0xe00] ;  /* 0x000e00002a18783b */ /* 0x000e620000004200 */
[----:B------:R-:W-:Y:S02]  /*2a90*/  VIADD R46, R46, 0xffffffff ;  /* 0xffffffff2e2e7836 */ /* 0x000fe40000000000 */
[----:B------:R-:W-:-:S03]  /*2aa0*/  IMAD.WIDE R32, R13, 0x2, R76 ;  /* 0x000000020d207825 */ /* 0x000fc600078e024c */
[----:B------:R-:W-:Y:S01]  /*2ab0*/  ISETP.NE.U32.AND P0, PT, R46, RZ, PT ;  /* 0x000000ff2e00720c */ /* 0x000fe20003f05070 */
[----:B------:R-:W-:-:S15]  /*2ac0*/  IMAD.WIDE R34, R13, 0x2, R80 ;  /* 0x000000020d227825 */ /* 0x000fde00078e0250 */
[----:B------:R-:W-:-:S01]  /*2ad0*/  NOP ;  /* 0x0000000000007918 */ /* 0x000fc20000000000 */
[----:B0-----:R-:W-:Y:S01]  /*2ae0*/  HMMA.16816.F32 R20, R28, R36, R20 ;  /* 0x000000241c14723c */ /* 0x001fe20000001814 */
[----:B------:R-:W-:Y:S02]  /*2af0*/  IMAD.MOV.U32 R81, RZ, RZ, R34 ;  /* 0x000000ffff517224 */ /* 0x000fe400078e0022 */
[----:B------:R-:W-:-:S04]  /*2b00*/  IMAD.MOV.U32 R80, RZ, RZ, R35 ;  /* 0x000000ffff507224 */ /* 0x000fc800078e0023 */
[----:B------:R-:W-:-:S04]  /*2b10*/  IMAD.WIDE R28, R13, 0x2, R66 ;  /* 0x000000020d1c7825 */ /* 0x000fc800078e0242 */
[----:B------:R-:W-:Y:S02]  /*2b20*/  IMAD.MOV.U32 R77, RZ, RZ, R32 ;  /* 0x000000ffff4d7224 */ /* 0x000fe400078e0020 */
[----:B------:R-:W-:Y:S02]  /*2b30*/  IMAD.MOV.U32 R76, RZ, RZ, R33 ;  /* 0x000000ffff4c7224 */ /* 0x000fe400078e0021 */
[----:B------:R-:W-:Y:S02]  /*2b40*/  IMAD.MOV.U32 R67, RZ, RZ, R28 ;  /* 0x000000ffff437224 */ /* 0x000fe400078e001c */
[----:B------:R-:W-:Y:S02]  /*2b50*/  IMAD.MOV.U32 R66, RZ, RZ, R29 ;  /* 0x000000ffff427224 */ /* 0x000fe400078e001d */
[----:B------:R-:W-:-:S04]  /*2b60*/  IMAD.WIDE R34, R13, 0x2, R74 ;  /* 0x000000020d227825 */ /* 0x000fc800078e024a */
[----:B------:R-:W-:-:S04]  /*2b70*/  IMAD.WIDE R32, R13, 0x2, R72 ;  /* 0x000000020d207825 */ /* 0x000fc800078e0248 */
[----:B------:R-:W-:-:S04]  /*2b80*/  IMAD.WIDE R30, R13, 0x2, R64 ;  /* 0x000000020d1e7825 */ /* 0x000fc800078e0240 */
[----:B------:R-:W-:Y:S01]  /*2b90*/  IMAD.WIDE R28, R13, 0x2, R62 ;  /* 0x000000020d1c7825 */ /* 0x000fe200078e023e */
[----:B-1----:R-:W-:Y:S01]  /*2ba0*/  HMMA.16816.F32 R36, R24, R38, R20 ;  /* 0x000000261824723c */ /* 0x002fe20000001814 */
[----:B------:R-:W-:Y:S02]  /*2bb0*/  UIADD3 UR5, UR5, -0x80, URZ ;  /* 0xffffff8005057890 */ /* 0x000fe4000fffe03f */
[----:B------:R-:W-:Y:S02]  /*2bc0*/  IMAD.MOV.U32 R75, RZ, RZ, R34 ;  /* 0x000000ffff4b7224 */ /* 0x000fe400078e0022 */
[----:B------:R-:W-:Y:S02]  /*2bd0*/  IMAD.MOV.U32 R74, RZ, RZ, R35 ;  /* 0x000000ffff4a7224 */ /* 0x000fe400078e0023 */
[----:B------:R-:W-:Y:S02]  /*2be0*/  IMAD.MOV.U32 R73, RZ, RZ, R32 ;  /* 0x000000ffff497224 */ /* 0x000fe400078e0020 */
[----:B------:R-:W-:-:S02]  /*2bf0*/  IMAD.MOV.U32 R72, RZ, RZ, R33 ;  /* 0x000000ffff487224 */ /* 0x000fc400078e0021 */
[----:B------:R-:W-:Y:S02]  /*2c00*/  IMAD.MOV.U32 R65, RZ, RZ, R30 ;  /* 0x000000ffff417224 */ /* 0x000fe400078e001e */
[----:B------:R-:W-:Y:S02]  /*2c10*/  IMAD.MOV.U32 R64, RZ, RZ, R31 ;  /* 0x000000ffff407224 */ /* 0x000fe400078e001f */
[----:B------:R-:W-:Y:S02]  /*2c20*/  IMAD.MOV.U32 R63, RZ, RZ, R28 ;  /* 0x000000ffff3f7224 */ /* 0x000fe400078e001c */
[----:B------:R-:W-:Y:S02]  /*2c30*/  IMAD.MOV.U32 R62, RZ, RZ, R29 ;  /* 0x000000ffff3e7224 */ /* 0x000fe400078e001d */
[----:B------:R-:W-:-:S04]  /*2c40*/  IMAD.WIDE R82, R13, 0x2, R78 ;  /* 0x000000020d527825 */ /* 0x000fc800078e024e */
[----:B------:R-:W-:-:S04]  /*2c50*/  IMAD.WIDE R34, R13, 0x2, R68 ;  /* 0x000000020d227825 */ /* 0x000fc800078e0244 */
[----:B------:R-:W-:-:S04]  /*2c60*/  IMAD.WIDE R32, R13, 0x2, R60 ;  /* 0x000000020d207825 */ /* 0x000fc800078e023c */
[----:B------:R-:W-:-:S04]  /*2c70*/  IMAD.WIDE R30, R13, 0x2, R58 ;  /* 0x000000020d1e7825 */ /* 0x000fc800078e023a */
[----:B------:R-:W-:-:S04]  /*2c80*/  IMAD.WIDE R28, R13, 0x2, R56 ;  /* 0x000000020d1c7825 */ /* 0x000fc800078e0238 */
[----:B------:R-:W-:-:S04]  /*2c90*/  IMAD.WIDE R20, R13, 0x2, R48 ;  /* 0x000000020d147825 */ /* 0x000fc800078e0230 */
[----:B------:R-:W-:Y:S02]  /*2ca0*/  IMAD.MOV.U32 R79, RZ, RZ, R82 ;  /* 0x000000ffff4f7224 */ /* 0x000fe400078e0052 */
[----:B------:R-:W-:Y:S02]  /*2cb0*/  IMAD.MOV.U32 R78, RZ, RZ, R83 ;  /* 0x000000ffff4e7224 */ /* 0x000fe400078e0053 */
[----:B------:R-:W-:Y:S02]  /*2cc0*/  IMAD.MOV.U32 R69, RZ, RZ, R34 ;  /* 0x000000ffff457224 */ /* 0x000fe400078e0022 */
[----:B------:R-:W-:Y:S02]  /*2cd0*/  IMAD.MOV.U32 R68, RZ, RZ, R35 ;  /* 0x000000ffff447224 */ /* 0x000fe400078e0023 */
[----:B------:R-:W-:Y:S02]  /*2ce0*/  IMAD.MOV.U32 R61, RZ, RZ, R32 ;  /* 0x000000ffff3d7224 */ /* 0x000fe400078e0020 */
[----:B------:R-:W-:-:S02]  /*2cf0*/  IMAD.MOV.U32 R60, RZ, RZ, R33 ;  /* 0x000000ffff3c7224 */ /* 0x000fc400078e0021 */
[----:B------:R-:W-:Y:S02]  /*2d00*/  IMAD.MOV.U32 R59, RZ, RZ, R30 ;  /* 0x000000ffff3b7224 */ /* 0x000fe400078e001e */
[----:B------:R-:W-:Y:S02]  /*2d10*/  IMAD.MOV.U32 R58, RZ, RZ, R31 ;  /* 0x000000ffff3a7224 */ /* 0x000fe400078e001f */
[----:B------:R-:W-:-:S04]  /*2d20*/  IMAD.WIDE R54, R13, 0x2, R54 ;  /* 0x000000020d367825 */ /* 0x000fc800078e0236 */
[----:B------:R-:W-:Y:S02]  /*2d30*/  IMAD.MOV.U32 R57, RZ, RZ, R28 ;  /* 0x000000ffff397224 */ /* 0x000fe400078e001c */
[----:B------:R-:W-:Y:S02]  /*2d40*/  IMAD.MOV.U32 R56, RZ, RZ, R29 ;  /* 0x000000ffff387224 */ /* 0x000fe400078e001d */
[----:B------:R-:W-:-:S04]  /*2d50*/  IMAD.WIDE R52, R13, 0x2, R52 ;  /* 0x000000020d347825 */ /* 0x000fc800078e0234 */
[----:B------:R-:W-:-:S04]  /*2d60*/  IMAD.WIDE R50, R13, 0x2, R50 ;  /* 0x000000020d327825 */ /* 0x000fc800078e0232 */
[----:B------:R-:W-:-:S04]  /*2d70*/  IMAD.WIDE R70, R9, 0x2, R70 ;  /* 0x0000000209467825 */ /* 0x000fc800078e0246 */
[----:B------:R-:W-:Y:S02]  /*2d80*/  IMAD.MOV.U32 R49, RZ, RZ, R20 ;  /* 0x000000ffff317224 */ /* 0x000fe400078e0014 */
[----:B------:R-:W-:Y:S01]  /*2d90*/  IMAD.MOV.U32 R48, RZ, RZ, R21 ;  /* 0x000000ffff307224 */ /* 0x000fe200078e0015 */
[----:B------:R-:W-:Y:S06]  /*2da0*/  @P0 BRA `(.L_x_1) ;  /* 0xffffffec00600947 */ /* 0x000fec000383ffff */
[----:B------:R-:W-:Y:S02]  /*2db0*/  F2FP.F16.F32.PACK_AB R38, R39, R38 ;  /* 0x000000262726723e */ /* 0x000fe400000000ff */
[----:B------:R-:W-:-:S07]  /*2dc0*/  F2FP.F16.F32.PACK_AB R36, R37, R36 ;  /* 0x000000242524723e */ /* 0x000fce00000000ff */
.L_x_0:
[----:B------:R-:W0:Y:S01]  /*2dd0*/  S2R R10, SR_TID.X ;  /* 0x00000000000a7919 */ /* 0x000e220000002100 */
[----:B------:R-:W-:Y:S01]  /*2de0*/  LOP3.LUT R2, R2, 0x180, RZ, 0xc0, !PT ;  /* 0x0000018002027812 */ /* 0x000fe200078ec0ff */
[----:B------:R-:W-:Y:S01]  /*2df0*/  ULDC.64 UR8, c[0x0][0x228] ;  /* 0x00008a0000087ab9 */ /* 0x000fe20000000a00 */
[----:B------:R-:W-:Y:S02]  /*2e00*/  PRMT R12, R36, 0x7632, R12 ;  /* 0x00007632240c7816 */ /* 0x000fe4000000000c */
[----:B------:R-:W-:Y:S01]  /*2e10*/  PRMT R13, R38, 0x7632, R13 ;  /* 0x00007632260d7816 */ /* 0x000fe2000000000d */
[----:B------:R-:W-:Y:S01]  /*2e20*/  BAR.SYNC.DEFER_BLOCKING 0x0 ;  /* 0x0000000000007b1d */ /* 0x000fe20000010000 */
[----:B------:R-:W-:-:S05]  /*2e30*/  ISETP.GE.AND P0, PT, R0, UR8, PT ;  /* 0x0000000800007c0c */ /* 0x000fca000bf06270 */
[----:B------:R-:W-:Y:S01]  /*2e40*/  ULDC UR8, c[0x0][0x248] ;  /* 0x0000920000087ab9 */ /* 0x000fe20000000800 */
[--C-:B0-----:R-:W-:Y:S01]  /*2e50*/  LOP3.LUT R3, R3, 0x1c, R10.reuse, 0xf8, !PT ;  /* 0x0000001c03037812 */ /* 0x101fe200078ef80a */
[----:B------:R-:W-:Y:S01]  /*2e60*/  IMAD.SHL.U32 R5, R10, 0x4, RZ ;  /* 0x000000040a057824 */ /* 0x000fe200078e00ff */
[--C-:B------:R-:W-:Y:S02]  /*2e70*/  SHF.R.U32.HI R6, RZ, 0x4, R10.reuse ;  /* 0x00000004ff067819 */ /* 0x100fe4000001160a */
[----:B------:R-:W-:Y:S02]  /*2e80*/  SHF.R.U32.HI R11, RZ, 0x4, R10 ;  /* 0x00000004ff0b7819 */ /* 0x000fe4000001160a */
[----:B------:R-:W-:Y:S02]  /*2e90*/  LOP3.LUT R3, R3, 0x2, R6, 0xf8, !PT ;  /* 0x0000000203037812 */ /* 0x000fe400078ef806 */
[----:B------:R-:W-:Y:S02]  /*2ea0*/  LOP3.LUT R2, R2, 0x7c, R5, 0xf8, !PT ;  /* 0x0000007c02027812 */ /* 0x000fe400078ef805 */
[C---:B------:R-:W-:Y:S01]  /*2eb0*/  LOP3.LUT R5, R3.reuse, 0x40, RZ, 0x3c, !PT ;  /* 0x0000004003057812 */ /* 0x040fe200078e3cff */
[----:B------:R-:W-:Y:S01]  /*2ec0*/  STS.U16 [R3+UR4], R36 ;  /* 0x0000002403007988 */ /* 0x000fe20008000404 */
[----:B------:R-:W-:-:S02]  /*2ed0*/  LOP3.LUT R6, R3, 0x20, RZ, 0x3c, !PT ;  /* 0x0000002003067812 */ /* 0x000fc400078e3cff */
[----:B------:R-:W-:Y:S01]  /*2ee0*/  LOP3.LUT R7, R3, 0x60, RZ, 0x3c, !PT ;  /* 0x0000006003077812 */ /* 0x000fe200078e3cff */
[----:B------:R0:W-:Y:S01]  /*2ef0*/  STS.U16 [R5+UR4+0x100], R12 ;  /* 0x0001000c05007988 */ /* 0x0001e20008000404 */
[----:B------:R-:W-:Y:S02]  /*2f00*/  LOP3.LUT R8, R2, 0x60, R10, 0x78, !PT ;  /* 0x0000006002087812 */ /* 0x000fe400078e780a */
[----:B------:R-:W-:Y:S01]  /*2f10*/  SGXT.U32 R11, R11, 0x3 ;  /* 0x000000030b0b781a */ /* 0x000fe20000000000 */
[----:B------:R1:W-:Y:S04]  /*2f20*/  STS.U16 [R6+UR4+0x80], R38 ;  /* 0x0000802606007988 */ /* 0x0003e80008000404 */
[----:B------:R-:W-:Y:S01]  /*2f30*/  STS.U16 [R7+UR4+0x180], R13 ;  /* 0x0001800d07007988 */ /* 0x000fe20008000404 */
[----:B------:R-:W-:Y:S06]  /*2f40*/  BAR.SYNC.DEFER_BLOCKING 0x0 ;  /* 0x0000000000007b1d */ /* 0x000fec0000010000 */
[----:B------:R-:W2:Y:S01]  /*2f50*/  LDS R9, [R8+UR4] ;  /* 0x0000000408097984 */ /* 0x000ea20008000800 */
[----:B------:R-:W-:-:S02]  /*2f60*/  ULDC UR4, c[0x0][0x244] ;  /* 0x0000910000047ab9 */ /* 0x000fc40000000800 */
[----:B------:R-:W-:Y:S01]  /*2f70*/  IMAD R2, R0, UR4, RZ ;  /* 0x0000000400027c24 */ /* 0x000fe2000f8e02ff */
[C---:B------:R-:W-:Y:S01]  /*2f80*/  LOP3.LUT R0, R4.reuse, R11, RZ, 0xfc, !PT ;  /* 0x0000000b04007212 */ /* 0x040fe200078efcff */
[----:B------:R-:W-:Y:S01]  /*2f90*/  ULDC.64 UR4, c[0x0][0x220] ;  /* 0x0000880000047ab9 */ /* 0x000fe20000000a00 */
[----:B------:R-:W-:Y:S02]  /*2fa0*/  LOP3.LUT R4, R4, 0x8, R11, 0xfe, !PT ;  /* 0x0000000804047812 */ /* 0x000fe400078efe0b */
[----:B0-----:R-:W-:Y:S01]  /*2fb0*/  LEA R5, P2, R2, UR4, 0x1 ;  /* 0x0000000402057c11 */ /* 0x001fe2000f8408ff */
[C---:B------:R-:W-:Y:S01]  /*2fc0*/  IMAD R3, R0.reuse, UR8, RZ ;  /* 0x0000000800037c24 */ /* 0x040fe2000f8e02ff */
[----:B------:R-:W-:Y:S01]  /*2fd0*/  ISETP.LT.AND P1, PT, R0, UR9, !P0 ;  /* 0x0000000900007c0c */ /* 0x000fe2000c721270 */
[C---:B------:R-:W-:Y:S01]  /*2fe0*/  IMAD R0, R4.reuse, UR8, RZ ;  /* 0x0000000804007c24 */ /* 0x040fe2000f8e02ff */
[----:B------:R-:W-:Y:S02]  /*2ff0*/  ISETP.LT.AND P0, PT, R4, UR9, !P0 ;  /* 0x0000000904007c0c */ /* 0x000fe4000c701270 */
[----:B-1----:R-:W-:-:S02]  /*3000*/  LEA.HI.X.SX32 R6, R2, UR5, 0x1, P2 ;  /* 0x0000000502067c11 */ /* 0x002fc400090f0eff */
[CC--:B------:R-:W-:Y:S02]  /*3010*/  LEA R2, P2, R3.reuse, R5.reuse, 0x1 ;  /* 0x0000000503027211 */ /* 0x0c0fe400078408ff */
[C---:B------:R-:W-:Y:S02]  /*3020*/  LEA R4, P3, R0.reuse, R5, 0x1 ;  /* 0x0000000500047211 */ /* 0x040fe400078608ff */
[-C--:B------:R-:W-:Y:S02]  /*3030*/  LEA.HI.X.SX32 R3, R3, R6.reuse, 0x1, P2 ;  /* 0x0000000603037211 */ /* 0x080fe400010f0eff */
[----:B------:R-:W-:-:S03]  /*3040*/  LEA.HI.X.SX32 R5, R0, R6, 0x1, P3 ;  /* 0x0000000600057211 */ /* 0x000fc600018f0eff */
[----:B--2---:R0:W-:Y:S01]  /*3050*/  @P1 STG.E.U16 desc[UR6][R2.64], R9 ;  /* 0x0000000902001986 */ /* 0x0041e2000c101506 */
[----:B------:R-:W-:Y:S05]  /*3060*/  @!P0 EXIT ;  /* 0x000000000000894d */ /* 0x000fea0003800000 */
[----:B0-----:R-:W-:-:S05]  /*3070*/  PRMT R2, R9, 0x7632, R2 ;  /* 0x0000763209027816 */ /* 0x001fca0000000002 */
[----:B------:R-:W-:Y:S01]  /*3080*/  STG.E.U16 desc[UR6][R4.64], R2 ;  /* 0x0000000204007986 */ /* 0x000fe2000c101506 */
[----:B------:R-:W-:Y:S05]  /*3090*/  EXIT ;  /* 0x000000000000794d */ /* 0x000fea0003800000 */
.L_x_2:
[----:B------:R-:W-:-:S00]  /*30a0*/  BRA `(.L_x_2) ;  /* 0xfffffffc00fc7947 */ /* 0x000fc0000383ffff */
[----:B------:R-:W-:-:S00]  /*30b0*/  NOP ;  /* 0x0000000000007918 */ /* 0x000fc00000000000 */
        /* <DEDUP_REMOVED lines=12> */
.L_x_3:


//--------------------- .nv.shared.matmul_kernel  --------------------------
	.section	.nv.shared.matmul_kernel,"aw",@nobits
	.sectionflags	@""
	.align	16
	.zero		1024


//--------------------- .nv.shared.reserved.0     --------------------------
	.section	.nv.shared.reserved.0,"aw",@nobits
	.weak		__nv_reservedSMEM_offset_0_alias
	.size		__nv_reservedSMEM_offset_0_alias, 0, 0
	.other		__nv_reservedSMEM_offset_0_alias,@"STO_CUDA_RESERVED_SHARED STV_DEFAULT"
__nv_reservedSMEM_offset_0_alias:
	.zero		0


//--------------------- .nv.constant0.matmul_kernel --------------------------
	.section	.nv.constant0.matmul_kernel,"a",@progbits
	.sectionflags	@""
	.align	4
.nv.constant0.matmul_kernel:
	.zero		608


//--------------------- SYMBOLS --------------------------

	.type		.nv.reservedSmem.offset0,@object
	.size		.nv.reservedSmem.offset0,0x4
